	.target	sm_90a

	.elftype	@"ET_EXEC"


//--------------------- .note.nv.tkinfo           --------------------------
	.section	.note.nv.tkinfo,"",@"SHT_NOTE"
	.sectionflags	@"SHF_NOTE_NV_TKINFO"
	.tkinfo
        /*0018*/ 	.word	0x00000002
        /*0030*/ 	.string	""
        /*0030*/ 	.string	"ptxas"
        /*0030*/ 	.string	"Cuda compilation tools, release 13.0, V13.0.88"
        /*0030*/ 	.string	"Build cuda_13.0.r13.0/compiler.36424714_0"
        /*0030*/ 	.string	"-arch sm_90a -m 64 "



//--------------------- .note.nv.cuinfo           --------------------------
	.section	.note.nv.cuinfo,"",@"SHT_NOTE"
	.sectionflags	@"SHF_NOTE_NV_CUINFO"
        /*0018*/ 	.short	0x0002
        /*001a*/ 	.short	0x005a
        /*001c*/ 	.short	0x0082
	.zero		2


//--------------------- .nv.info                  --------------------------
	.section	.nv.info,"",@"SHT_CUDA_INFO"
	.align	4


	//----- nvinfo : EIATTR_REGCOUNT
	.align		4
        /*0000*/ 	.byte	0x04, 0x2f
        /*0002*/ 	.short	(.L_12 - .L_11)
	.align		4
.L_11:
        /*0004*/ 	.word	index@(_ZN7cutlass13device_kernelIN5flash19enable_sm80_to_sm89INS1_16FlashAttnFwdSm80INS1_25CollectiveMainloopFwdSm80ILi4ELi1ELb0EN4cute5tupleIJNS5_1CILi128EEENS7_ILi48EEENS7_ILi96EEEEEELi96ENS_10bfloat16_tEfNS_4arch4Sm80ELb1ELb0ELb1ELb1ELb1ELb1ELb1ELb1EEENS1_21CollectiveEpilogueFwdINS6_IJS8_SA_S9_EEENS6_IJNS7_ILi1EEESI_SI_EEESC_SE_Li128ELb1ELb1ELb1ELb0EEENS1_36VarlenDynamicPersistentTileSchedulerILi128ELi48ELi128ELi128ELb1ELb1ELb0ELb1ELb1ELb1EEEEEEEEEvNT_6ParamsE)
        /*0008*/ 	.word	0x00000004


	//----- nvinfo : EIATTR_FRAME_SIZE
	.align		4
.L_12:
        /*000c*/ 	.byte	0x04, 0x11
        /*000e*/ 	.short	(.L_14 - .L_13)
	.align		4
.L_13:
        /*0010*/ 	.word	index@(_ZN7cutlass13device_kernelIN5flash19enable_sm80_to_sm89INS1_16FlashAttnFwdSm80INS1_25CollectiveMainloopFwdSm80ILi4ELi1ELb0EN4cute5tupleIJNS5_1CILi128EEENS7_ILi48EEENS7_ILi96EEEEEELi96ENS_10bfloat16_tEfNS_4arch4Sm80ELb1ELb0ELb1ELb1ELb1ELb1ELb1ELb1EEENS1_21CollectiveEpilogueFwdINS6_IJS8_SA_S9_EEENS6_IJNS7_ILi1EEESI_SI_EEESC_SE_Li128ELb1ELb1ELb1ELb0EEENS1_36VarlenDynamicPersistentTileSchedulerILi128ELi48ELi128ELi128ELb1ELb1ELb0ELb1ELb1ELb1EEEEEEEEEvNT_6ParamsE)
        /*0014*/ 	.word	0x00000000


	//----- nvinfo : EIATTR_REGCOUNT
	.align		4
.L_14:
        /*0018*/ 	.byte	0x04, 0x2f
        /*001a*/ 	.short	(.L_16 - .L_15)
	.align		4
.L_15:
        /*001c*/ 	.word	index@(_ZN7cutlass13device_kernelIN5flash19enable_sm80_to_sm89INS1_16FlashAttnFwdSm80INS1_25CollectiveMainloopFwdSm80ILi4ELi1ELb0EN4cute5tupleIJNS5_1CILi128EEENS7_ILi48EEENS7_ILi96EEEEEELi96ENS_10bfloat16_tEfNS_4arch4Sm80ELb1ELb0ELb1ELb1ELb1ELb0ELb1ELb1EEENS1_21CollectiveEpilogueFwdINS6_IJS8_SA_S9_EEENS6_IJNS7_ILi1EEESI_SI_EEESC_SE_Li128ELb1ELb1ELb1ELb0EEENS1_36VarlenDynamicPersistentTileSchedulerILi128ELi48ELi128ELi128ELb1ELb1ELb0ELb1ELb1ELb1EEEEEEEEEvNT_6ParamsE)
        /*0020*/ 	.word	0x00000004


	//----- nvinfo : EIATTR_FRAME_SIZE
	.align		4
.L_16:
        /*0024*/ 	.byte	0x04, 0x11
        /*0026*/ 	.short	(.L_18 - .L_17)
	.align		4
.L_17:
        /*0028*/ 	.word	index@(_ZN7cutlass13device_kernelIN5flash19enable_sm80_to_sm89INS1_16FlashAttnFwdSm80INS1_25CollectiveMainloopFwdSm80ILi4ELi1ELb0EN4cute5tupleIJNS5_1CILi128EEENS7_ILi48EEENS7_ILi96EEEEEELi96ENS_10bfloat16_tEfNS_4arch4Sm80ELb1ELb0ELb1ELb1ELb1ELb0ELb1ELb1EEENS1_21CollectiveEpilogueFwdINS6_IJS8_SA_S9_EEENS6_IJNS7_ILi1EEESI_SI_EEESC_SE_Li128ELb1ELb1ELb1ELb0EEENS1_36VarlenDynamicPersistentTileSchedulerILi128ELi48ELi128ELi128ELb1ELb1ELb0ELb1ELb1ELb1EEEEEEEEEvNT_6ParamsE)
        /*002c*/ 	.word	0x00000000


	//----- nvinfo : EIATTR_REGCOUNT
	.align		4
.L_18:
        /*0030*/ 	.byte	0x04, 0x2f
        /*0032*/ 	.short	(.L_20 - .L_19)
	.align		4
.L_19:
        /*0034*/ 	.word	index@(_ZN7cutlass13device_kernelIN5flash19enable_sm80_to_sm89INS1_16FlashAttnFwdSm80INS1_25CollectiveMainloopFwdSm80ILi4ELi1ELb0EN4cute5tupleIJNS5_1CILi128EEENS7_ILi64EEENS7_ILi96EEEEEELi96ENS_10bfloat16_tEfNS_4arch4Sm80ELb1ELb0ELb1ELb0ELb1ELb0ELb1ELb1EEENS1_21CollectiveEpilogueFwdINS6_IJS8_SA_S9_EEENS6_IJNS7_ILi1EEESI_SI_EEESC_SE_Li128ELb0ELb1ELb1ELb0EEENS1_30DynamicPersistentTileSchedulerILi128ELi128ELb1ELb1ELb0EEEEEEEEEvNT_6ParamsE)
        /*0038*/ 	.word	0x00000004


	//----- nvinfo : EIATTR_FRAME_SIZE
	.align		4
.L_20:
        /*003c*/ 	.byte	0x04, 0x11
        /*003e*/ 	.short	(.L_22 - .L_21)
	.align		4
.L_21:
        /*0040*/ 	.word	index@(_ZN7cutlass13device_kernelIN5flash19enable_sm80_to_sm89INS1_16FlashAttnFwdSm80INS1_25CollectiveMainloopFwdSm80ILi4ELi1ELb0EN4cute5tupleIJNS5_1CILi128EEENS7_ILi64EEENS7_ILi96EEEEEELi96ENS_10bfloat16_tEfNS_4arch4Sm80ELb1ELb0ELb1ELb0ELb1ELb0ELb1ELb1EEENS1_21CollectiveEpilogueFwdINS6_IJS8_SA_S9_EEENS6_IJNS7_ILi1EEESI_SI_EEESC_SE_Li128ELb0ELb1ELb1ELb0EEENS1_30DynamicPersistentTileSchedulerILi128ELi128ELb1ELb1ELb0EEEEEEEEEvNT_6ParamsE)
        /*0044*/ 	.word	0x00000000


	//----- nvinfo : EIATTR_REGCOUNT
	.align		4
.L_22:
        /*0048*/ 	.byte	0x04, 0x2f
        /*004a*/ 	.short	(.L_24 - .L_23)
	.align		4
.L_23:
        /*004c*/ 	.word	index@(_ZN7cutlass13device_kernelIN5flash19enable_sm80_to_sm89INS1_16FlashAttnFwdSm80INS1_25CollectiveMainloopFwdSm80ILi4ELi1ELb0EN4cute5tupleIJNS5_1CILi128EEENS7_ILi48EEENS7_ILi96EEEEEELi96ENS_10bfloat16_tEfNS_4arch4Sm80ELb0ELb1ELb1ELb1ELb1ELb1ELb1ELb1EEENS1_21CollectiveEpilogueFwdINS6_IJS8_SA_S9_EEENS6_IJNS7_ILi1EEESI_SI_EEESC_SE_Li128ELb1ELb1ELb1ELb0EEENS1_36VarlenDynamicPersistentTileSchedulerILi128ELi48ELi128ELi128ELb1ELb1ELb0ELb1ELb0ELb1EEEEEEEEEvNT_6ParamsE)
        /*0050*/ 	.word	0x00000004


	//----- nvinfo : EIATTR_FRAME_SIZE
	.align		4
.L_24:
        /*0054*/ 	.byte	0x04, 0x11
        /*0056*/ 	.short	(.L_26 - .L_25)
	.align		4
.L_25:
        /*0058*/ 	.word	index@(_ZN7cutlass13device_kernelIN5flash19enable_sm80_to_sm89INS1_16FlashAttnFwdSm80INS1_25CollectiveMainloopFwdSm80ILi4ELi1ELb0EN4cute5tupleIJNS5_1CILi128EEENS7_ILi48EEENS7_ILi96EEEEEELi96ENS_10bfloat16_tEfNS_4arch4Sm80ELb0ELb1ELb1ELb1ELb1ELb1ELb1ELb1EEENS1_21CollectiveEpilogueFwdINS6_IJS8_SA_S9_EEENS6_IJNS7_ILi1EEESI_SI_EEESC_SE_Li128ELb1ELb1ELb1ELb0EEENS1_36VarlenDynamicPersistentTileSchedulerILi128ELi48ELi128ELi128ELb1ELb1ELb0ELb1ELb0ELb1EEEEEEEEEvNT_6ParamsE)
        /*005c*/ 	.word	0x00000000


	//----- nvinfo : EIATTR_REGCOUNT
	.align		4
.L_26:
        /*0060*/ 	.byte	0x04, 0x2f
        /*0062*/ 	.short	(.L_28 - .L_27)
	.align		4
.L_27:
        /*0064*/ 	.word	index@(_ZN7cutlass13device_kernelIN5flash19enable_sm80_to_sm89INS1_16FlashAttnFwdSm80INS1_25CollectiveMainloopFwdSm80ILi4ELi1ELb0EN4cute5tupleIJNS5_1CILi128EEENS7_ILi48EEENS7_ILi96EEEEEELi96ENS_10bfloat16_tEfNS_4arch4Sm80ELb0ELb1ELb1ELb1ELb1ELb0ELb1ELb1EEENS1_21CollectiveEpilogueFwdINS6_IJS8_SA_S9_EEENS6_IJNS7_ILi1EEESI_SI_EEESC_SE_Li128ELb1ELb1ELb1ELb0EEENS1_36VarlenDynamicPersistentTileSchedulerILi128ELi48ELi128ELi128ELb1ELb1ELb0ELb1ELb0ELb1EEEEEEEEEvNT_6ParamsE)
        /*0068*/ 	.word	0x00000004


	//----- nvinfo : EIATTR_FRAME_SIZE
	.align		4
.L_28:
        /*006c*/ 	.byte	0x04, 0x11
        /*006e*/ 	.short	(.L_30 - .L_29)
	.align		4
.L_29:
        /*0070*/ 	.word	index@(_ZN7cutlass13device_kernelIN5flash19enable_sm80_to_sm89INS1_16FlashAttnFwdSm80INS1_25CollectiveMainloopFwdSm80ILi4ELi1ELb0EN4cute5tupleIJNS5_1CILi128EEENS7_ILi48EEENS7_ILi96EEEEEELi96ENS_10bfloat16_tEfNS_4arch4Sm80ELb0ELb1ELb1ELb1ELb1ELb0ELb1ELb1EEENS1_21CollectiveEpilogueFwdINS6_IJS8_SA_S9_EEENS6_IJNS7_ILi1EEESI_SI_EEESC_SE_Li128ELb1ELb1ELb1ELb0EEENS1_36VarlenDynamicPersistentTileSchedulerILi128ELi48ELi128ELi128ELb1ELb1ELb0ELb1ELb0ELb1EEEEEEEEEvNT_6ParamsE)
        /*0074*/ 	.word	0x00000000


	//----- nvinfo : EIATTR_REGCOUNT
	.align		4
.L_30:
        /*0078*/ 	.byte	0x04, 0x2f
        /*007a*/ 	.short	(.L_32 - .L_31)
	.align		4
.L_31:
        /*007c*/ 	.word	index@(_ZN7cutlass13device_kernelIN5flash19enable_sm80_to_sm89INS1_16FlashAttnFwdSm80INS1_25CollectiveMainloopFwdSm80ILi4ELi1ELb0EN4cute5tupleIJNS5_1CILi128EEENS7_ILi48EEENS7_ILi96EEEEEELi96ENS_10bfloat16_tEfNS_4arch4Sm80ELb0ELb1ELb1ELb0ELb1ELb0ELb1ELb1EEENS1_21CollectiveEpilogueFwdINS6_IJS8_SA_S9_EEENS6_IJNS7_ILi1EEESI_SI_EEESC_SE_Li128ELb0ELb1ELb1ELb0EEENS1_19SingleTileSchedulerILb0ELb1ELb1ELi128EEEEEEEEEvNT_6ParamsE)
        /*0080*/ 	.word	0x00000004


	//----- nvinfo : EIATTR_FRAME_SIZE
	.align		4
.L_32:
        /*0084*/ 	.byte	0x04, 0x11
        /*0086*/ 	.short	(.L_34 - .L_33)
	.align		4
.L_33:
        /*0088*/ 	.word	index@(_ZN7cutlass13device_kernelIN5flash19enable_sm80_to_sm89INS1_16FlashAttnFwdSm80INS1_25CollectiveMainloopFwdSm80ILi4ELi1ELb0EN4cute5tupleIJNS5_1CILi128EEENS7_ILi48EEENS7_ILi96EEEEEELi96ENS_10bfloat16_tEfNS_4arch4Sm80ELb0ELb1ELb1ELb0ELb1ELb0ELb1ELb1EEENS1_21CollectiveEpilogueFwdINS6_IJS8_SA_S9_EEENS6_IJNS7_ILi1EEESI_SI_EEESC_SE_Li128ELb0ELb1ELb1ELb0EEENS1_19SingleTileSchedulerILb0ELb1ELb1ELi128EEEEEEEEEvNT_6ParamsE)
        /*008c*/ 	.word	0x00000000


	//----- nvinfo : EIATTR_REGCOUNT
	.align		4
.L_34:
        /*0090*/ 	.byte	0x04, 0x2f
        /*0092*/ 	.short	(.L_36 - .L_35)
	.align		4
.L_35:
        /*0094*/ 	.word	index@(_ZN7cutlass13device_kernelIN5flash19enable_sm80_to_sm89INS1_16FlashAttnFwdSm80INS1_25CollectiveMainloopFwdSm80ILi4ELi1ELb0EN4cute5tupleIJNS5_1CILi128EEENS7_ILi48EEENS7_ILi96EEEEEELi96ENS_10bfloat16_tEfNS_4arch4Sm80ELb0ELb0ELb1ELb1ELb1ELb1ELb1ELb1EEENS1_21CollectiveEpilogueFwdINS6_IJS8_SA_S9_EEENS6_IJNS7_ILi1EEESI_SI_EEESC_SE_Li128ELb1ELb1ELb1ELb0EEENS1_36VarlenDynamicPersistentTileSchedulerILi128ELi48ELi128ELi128ELb1ELb1ELb0ELb0ELb1ELb1EEEEEEEEEvNT_6ParamsE)
        /*0098*/ 	.word	0x00000004


	//----- nvinfo : EIATTR_FRAME_SIZE
	.align		4
.L_36:
        /*009c*/ 	.byte	0x04, 0x11
        /*009e*/ 	.short	(.L_38 - .L_37)
	.align		4
.L_37:
        /*00a0*/ 	.word	index@(_ZN7cutlass13device_kernelIN5flash19enable_sm80_to_sm89INS1_16FlashAttnFwdSm80INS1_25CollectiveMainloopFwdSm80ILi4ELi1ELb0EN4cute5tupleIJNS5_1CILi128EEENS7_ILi48EEENS7_ILi96EEEEEELi96ENS_10bfloat16_tEfNS_4arch4Sm80ELb0ELb0ELb1ELb1ELb1ELb1ELb1ELb1EEENS1_21CollectiveEpilogueFwdINS6_IJS8_SA_S9_EEENS6_IJNS7_ILi1EEESI_SI_EEESC_SE_Li128ELb1ELb1ELb1ELb0EEENS1_36VarlenDynamicPersistentTileSchedulerILi128ELi48ELi128ELi128ELb1ELb1ELb0ELb0ELb1ELb1EEEEEEEEEvNT_6ParamsE)
        /*00a4*/ 	.word	0x00000000


	//----- nvinfo : EIATTR_REGCOUNT
	.align		4
.L_38:
        /*00a8*/ 	.byte	0x04, 0x2f
        /*00aa*/ 	.short	(.L_40 - .L_39)
	.align		4
.L_39:
        /*00ac*/ 	.word	index@(_ZN7cutlass13device_kernelIN5flash19enable_sm80_to_sm89INS1_16FlashAttnFwdSm80INS1_25CollectiveMainloopFwdSm80ILi4ELi1ELb0EN4cute5tupleIJNS5_1CILi128EEENS7_ILi48EEENS7_ILi96EEEEEELi96ENS_10bfloat16_tEfNS_4arch4Sm80ELb0ELb0ELb1ELb1ELb1ELb0ELb1ELb1EEENS1_21CollectiveEpilogueFwdINS6_IJS8_SA_S9_EEENS6_IJNS7_ILi1EEESI_SI_EEESC_SE_Li128ELb1ELb1ELb1ELb0EEENS1_36VarlenDynamicPersistentTileSchedulerILi128ELi48ELi128ELi128ELb1ELb1ELb0ELb0ELb1ELb1EEEEEEEEEvNT_6ParamsE)
        /*00b0*/ 	.word	0x00000004


	//----- nvinfo : EIATTR_FRAME_SIZE
	.align		4
.L_40:
        /*00b4*/ 	.byte	0x04, 0x11
        /*00b6*/ 	.short	(.L_42 - .L_41)
	.align		4
.L_41:
        /*00b8*/ 	.word	index@(_ZN7cutlass13device_kernelIN5flash19enable_sm80_to_sm89INS1_16FlashAttnFwdSm80INS1_25CollectiveMainloopFwdSm80ILi4ELi1ELb0EN4cute5tupleIJNS5_1CILi128EEENS7_ILi48EEENS7_ILi96EEEEEELi96ENS_10bfloat16_tEfNS_4arch4Sm80ELb0ELb0ELb1ELb1ELb1ELb0ELb1ELb1EEENS1_21CollectiveEpilogueFwdINS6_IJS8_SA_S9_EEENS6_IJNS7_ILi1EEESI_SI_EEESC_SE_Li128ELb1ELb1ELb1ELb0EEENS1_36VarlenDynamicPersistentTileSchedulerILi128ELi48ELi128ELi128ELb1ELb1ELb0ELb0ELb1ELb1EEEEEEEEEvNT_6ParamsE)
        /*00bc*/ 	.word	0x00000000


	//----- nvinfo : EIATTR_REGCOUNT
	.align		4
.L_42:
        /*00c0*/ 	.byte	0x04, 0x2f
        /*00c2*/ 	.short	(.L_44 - .L_43)
	.align		4
.L_43:
        /*00c4*/ 	.word	index@(_ZN7cutlass13device_kernelIN5flash19enable_sm80_to_sm89INS1_16FlashAttnFwdSm80INS1_25CollectiveMainloopFwdSm80ILi4ELi1ELb0EN4cute5tupleIJNS5_1CILi128EEENS7_ILi64EEENS7_ILi96EEEEEELi96ENS_10bfloat16_tEfNS_4arch4Sm80ELb0ELb0ELb1ELb0ELb1ELb0ELb1ELb1EEENS1_21CollectiveEpilogueFwdINS6_IJS8_SA_S9_EEENS6_IJNS7_ILi1EEESI_SI_EEESC_SE_Li128ELb0ELb1ELb1ELb0EEENS1_19SingleTileSchedulerILb0ELb1ELb1ELi128EEEEEEEEEvNT_6ParamsE)
        /*00c8*/ 	.word	0x00000004


	//----- nvinfo : EIATTR_FRAME_SIZE
	.align		4
.L_44:
        /*00cc*/ 	.byte	0x04, 0x11
        /*00ce*/ 	.short	(.L_46 - .L_45)
	.align		4
.L_45:
        /*00d0*/ 	.word	index@(_ZN7cutlass13device_kernelIN5flash19enable_sm80_to_sm89INS1_16FlashAttnFwdSm80INS1_25CollectiveMainloopFwdSm80ILi4ELi1ELb0EN4cute5tupleIJNS5_1CILi128EEENS7_ILi64EEENS7_ILi96EEEEEELi96ENS_10bfloat16_tEfNS_4arch4Sm80ELb0ELb0ELb1ELb0ELb1ELb0ELb1ELb1EEENS1_21CollectiveEpilogueFwdINS6_IJS8_SA_S9_EEENS6_IJNS7_ILi1EEESI_SI_EEESC_SE_Li128ELb0ELb1ELb1ELb0EEENS1_19SingleTileSchedulerILb0ELb1ELb1ELi128EEEEEEEEEvNT_6ParamsE)
        /*00d4*/ 	.word	0x00000000


	//----- nvinfo : EIATTR_MIN_STACK_SIZE
	.align		4
.L_46:
        /*00d8*/ 	.byte	0x04, 0x12
        /*00da*/ 	.short	(.L_48 - .L_47)
	.align		4
.L_47:
        /*00dc*/ 	.word	index@(_ZN7cutlass13device_kernelIN5flash19enable_sm80_to_sm89INS1_16FlashAttnFwdSm80INS1_25CollectiveMainloopFwdSm80ILi4ELi1ELb0EN4cute5tupleIJNS5_1CILi128EEENS7_ILi64EEENS7_ILi96EEEEEELi96ENS_10bfloat16_tEfNS_4arch4Sm80ELb0ELb0ELb1ELb0ELb1ELb0ELb1ELb1EEENS1_21CollectiveEpilogueFwdINS6_IJS8_SA_S9_EEENS6_IJNS7_ILi1EEESI_SI_EEESC_SE_Li128ELb0ELb1ELb1ELb0EEENS1_19SingleTileSchedulerILb0ELb1ELb1ELi128EEEEEEEEEvNT_6ParamsE)
        /*00e0*/ 	.word	0x00000000


	//----- nvinfo : EIATTR_MIN_STACK_SIZE
	.align		4
.L_48:
        /*00e4*/ 	.byte	0x04, 0x12
        /*00e6*/ 	.short	(.L_50 - .L_49)
	.align		4
.L_49:
        /*00e8*/ 	.word	index@(_ZN7cutlass13device_kernelIN5flash19enable_sm80_to_sm89INS1_16FlashAttnFwdSm80INS1_25CollectiveMainloopFwdSm80ILi4ELi1ELb0EN4cute5tupleIJNS5_1CILi128EEENS7_ILi48EEENS7_ILi96EEEEEELi96ENS_10bfloat16_tEfNS_4arch4Sm80ELb0ELb0ELb1ELb1ELb1ELb0ELb1ELb1EEENS1_21CollectiveEpilogueFwdINS6_IJS8_SA_S9_EEENS6_IJNS7_ILi1EEESI_SI_EEESC_SE_Li128ELb1ELb1ELb1ELb0EEENS1_36VarlenDynamicPersistentTileSchedulerILi128ELi48ELi128ELi128ELb1ELb1ELb0ELb0ELb1ELb1EEEEEEEEEvNT_6ParamsE)
        /*00ec*/ 	.word	0x00000000


	//----- nvinfo : EIATTR_MIN_STACK_SIZE
	.align		4
.L_50:
        /*00f0*/ 	.byte	0x04, 0x12
        /*00f2*/ 	.short	(.L_52 - .L_51)
	.align		4
.L_51:
        /*00f4*/ 	.word	index@(_ZN7cutlass13device_kernelIN5flash19enable_sm80_to_sm89INS1_16FlashAttnFwdSm80INS1_25CollectiveMainloopFwdSm80ILi4ELi1ELb0EN4cute5tupleIJNS5_1CILi128EEENS7_ILi48EEENS7_ILi96EEEEEELi96ENS_10bfloat16_tEfNS_4arch4Sm80ELb0ELb0ELb1ELb1ELb1ELb1ELb1ELb1EEENS1_21CollectiveEpilogueFwdINS6_IJS8_SA_S9_EEENS6_IJNS7_ILi1EEESI_SI_EEESC_SE_Li128ELb1ELb1ELb1ELb0EEENS1_36VarlenDynamicPersistentTileSchedulerILi128ELi48ELi128ELi128ELb1ELb1ELb0ELb0ELb1ELb1EEEEEEEEEvNT_6ParamsE)
        /*00f8*/ 	.word	0x00000000


	//----- nvinfo : EIATTR_MIN_STACK_SIZE
	.align		4
.L_52:
        /*00fc*/ 	.byte	0x04, 0x12
        /*00fe*/ 	.short	(.L_54 - .L_53)
	.align		4
.L_53:
        /*0100*/ 	.word	index@(_ZN7cutlass13device_kernelIN5flash19enable_sm80_to_sm89INS1_16FlashAttnFwdSm80INS1_25CollectiveMainloopFwdSm80ILi4ELi1ELb0EN4cute5tupleIJNS5_1CILi128EEENS7_ILi48EEENS7_ILi96EEEEEELi96ENS_10bfloat16_tEfNS_4arch4Sm80ELb0ELb1ELb1ELb0ELb1ELb0ELb1ELb1EEENS1_21CollectiveEpilogueFwdINS6_IJS8_SA_S9_EEENS6_IJNS7_ILi1EEESI_SI_EEESC_SE_Li128ELb0ELb1ELb1ELb0EEENS1_19SingleTileSchedulerILb0ELb1ELb1ELi128EEEEEEEEEvNT_6ParamsE)
        /*0104*/ 	.word	0x00000000


	//----- nvinfo : EIATTR_MIN_STACK_SIZE
	.align		4
.L_54:
        /*0108*/ 	.byte	0x04, 0x12
        /*010a*/ 	.short	(.L_56 - .L_55)
	.align		4
.L_55:
        /*010c*/ 	.word	index@(_ZN7cutlass13device_kernelIN5flash19enable_sm80_to_sm89INS1_16FlashAttnFwdSm80INS1_25CollectiveMainloopFwdSm80ILi4ELi1ELb0EN4cute5tupleIJNS5_1CILi128EEENS7_ILi48EEENS7_ILi96EEEEEELi96ENS_10bfloat16_tEfNS_4arch4Sm80ELb0ELb1ELb1ELb1ELb1ELb0ELb1ELb1EEENS1_21CollectiveEpilogueFwdINS6_IJS8_SA_S9_EEENS6_IJNS7_ILi1EEESI_SI_EEESC_SE_Li128ELb1ELb1ELb1ELb0EEENS1_36VarlenDynamicPersistentTileSchedulerILi128ELi48ELi128ELi128ELb1ELb1ELb0ELb1ELb0ELb1EEEEEEEEEvNT_6ParamsE)
        /*0110*/ 	.word	0x00000000


	//----- nvinfo : EIATTR_MIN_STACK_SIZE
	.align		4
.L_56:
        /*0114*/ 	.byte	0x04, 0x12
        /*0116*/ 	.short	(.L_58 - .L_57)
	.align		4
.L_57:
        /*0118*/ 	.word	index@(_ZN7cutlass13device_kernelIN5flash19enable_sm80_to_sm89INS1_16FlashAttnFwdSm80INS1_25CollectiveMainloopFwdSm80ILi4ELi1ELb0EN4cute5tupleIJNS5_1CILi128EEENS7_ILi48EEENS7_ILi96EEEEEELi96ENS_10bfloat16_tEfNS_4arch4Sm80ELb0ELb1ELb1ELb1ELb1ELb1ELb1ELb1EEENS1_21CollectiveEpilogueFwdINS6_IJS8_SA_S9_EEENS6_IJNS7_ILi1EEESI_SI_EEESC_SE_Li128ELb1ELb1ELb1ELb0EEENS1_36VarlenDynamicPersistentTileSchedulerILi128ELi48ELi128ELi128ELb1ELb1ELb0ELb1ELb0ELb1EEEEEEEEEvNT_6ParamsE)
        /*011c*/ 	.word	0x00000000


	//----- nvinfo : EIATTR_MIN_STACK_SIZE
	.align		4
.L_58:
        /*0120*/ 	.byte	0x04, 0x12
        /*0122*/ 	.short	(.L_60 - .L_59)
	.align		4
.L_59:
        /*0124*/ 	.word	index@(_ZN7cutlass13device_kernelIN5flash19enable_sm80_to_sm89INS1_16FlashAttnFwdSm80INS1_25CollectiveMainloopFwdSm80ILi4ELi1ELb0EN4cute5tupleIJNS5_1CILi128EEENS7_ILi64EEENS7_ILi96EEEEEELi96ENS_10bfloat16_tEfNS_4arch4Sm80ELb1ELb0ELb1ELb0ELb1ELb0ELb1ELb1EEENS1_21CollectiveEpilogueFwdINS6_IJS8_SA_S9_EEENS6_IJNS7_ILi1EEESI_SI_EEESC_SE_Li128ELb0ELb1ELb1ELb0EEENS1_30DynamicPersistentTileSchedulerILi128ELi128ELb1ELb1ELb0EEEEEEEEEvNT_6ParamsE)
        /*0128*/ 	.word	0x00000000


	//----- nvinfo : EIATTR_MIN_STACK_SIZE
	.align		4
.L_60:
        /*012c*/ 	.byte	0x04, 0x12
        /*012e*/ 	.short	(.L_62 - .L_61)
	.align		4
.L_61:
        /*0130*/ 	.word	index@(_ZN7cutlass13device_kernelIN5flash19enable_sm80_to_sm89INS1_16FlashAttnFwdSm80INS1_25CollectiveMainloopFwdSm80ILi4ELi1ELb0EN4cute5tupleIJNS5_1CILi128EEENS7_ILi48EEENS7_ILi96EEEEEELi96ENS_10bfloat16_tEfNS_4arch4Sm80ELb1ELb0ELb1ELb1ELb1ELb0ELb1ELb1EEENS1_21CollectiveEpilogueFwdINS6_IJS8_SA_S9_EEENS6_IJNS7_ILi1EEESI_SI_EEESC_SE_Li128ELb1ELb1ELb1ELb0EEENS1_36VarlenDynamicPersistentTileSchedulerILi128ELi48ELi128ELi128ELb1ELb1ELb0ELb1ELb1ELb1EEEEEEEEEvNT_6ParamsE)
        /*0134*/ 	.word	0x00000000


	//----- nvinfo : EIATTR_MIN_STACK_SIZE
	.align		4
.L_62:
        /*0138*/ 	.byte	0x04, 0x12
        /*013a*/ 	.short	(.L_64 - .L_63)
	.align		4
.L_63:
        /*013c*/ 	.word	index@(_ZN7cutlass13device_kernelIN5flash19enable_sm80_to_sm89INS1_16FlashAttnFwdSm80INS1_25CollectiveMainloopFwdSm80ILi4ELi1ELb0EN4cute5tupleIJNS5_1CILi128EEENS7_ILi48EEENS7_ILi96EEEEEELi96ENS_10bfloat16_tEfNS_4arch4Sm80ELb1ELb0ELb1ELb1ELb1ELb1ELb1ELb1EEENS1_21CollectiveEpilogueFwdINS6_IJS8_SA_S9_EEENS6_IJNS7_ILi1EEESI_SI_EEESC_SE_Li128ELb1ELb1ELb1ELb0EEENS1_36VarlenDynamicPersistentTileSchedulerILi128ELi48ELi128ELi128ELb1ELb1ELb0ELb1ELb1ELb1EEEEEEEEEvNT_6ParamsE)
        /*0140*/ 	.word	0x00000000
.L_64:


//--------------------- .nv.compat                --------------------------
	.section	.nv.compat,"",@"SHT_CUDA_COMPAT_INFO"
	.align	4
        /*0000*/ 	.byte	0x02, 0x09, 0x01, 0x00, 0x02, 0x02, 0x01, 0x00, 0x02, 0x05, 0x05, 0x00, 0x03, 0x07, 0x01, 0x01
        /*0010*/ 	.byte	0x02, 0x03, 0x00, 0x00, 0x02, 0x06, 0x01, 0x00, 0x04, 0x0b, 0x08, 0x00, 0x00, 0x00, 0x00, 0x00
        /*0020*/ 	.byte	0x00, 0x00, 0x00, 0x00


//--------------------- .nv.info._ZN7cutlass13device_kernelIN5flash19enable_sm80_to_sm89INS1_16FlashAttnFwdSm80INS1_25CollectiveMainloopFwdSm80ILi4ELi1ELb0EN4cute5tupleIJNS5_1CILi128EEENS7_ILi64EEENS7_ILi96EEEEEELi96ENS_10bfloat16_tEfNS_4arch4Sm80ELb0ELb0ELb1ELb0ELb1ELb0ELb1ELb1EEENS1_21CollectiveEpilogueFwdINS6_IJS8_SA_S9_EEENS6_IJNS7_ILi1EEESI_SI_EEESC_SE_Li128ELb0ELb1ELb1ELb0EEENS1_19SingleTileSchedulerILb0ELb1ELb1ELi128EEEEEEEEEvNT_6ParamsE --------------------------
	.section	.nv.info._ZN7cutlass13device_kernelIN5flash19enable_sm80_to_sm89INS1_16FlashAttnFwdSm80INS1_25CollectiveMainloopFwdSm80ILi4ELi1ELb0EN4cute5tupleIJNS5_1CILi128EEENS7_ILi64EEENS7_ILi96EEEEEELi96ENS_10bfloat16_tEfNS_4arch4Sm80ELb0ELb0ELb1ELb0ELb1ELb0ELb1ELb1EEENS1_21CollectiveEpilogueFwdINS6_IJS8_SA_S9_EEENS6_IJNS7_ILi1EEESI_SI_EEESC_SE_Li128ELb0ELb1ELb1ELb0EEENS1_19SingleTileSchedulerILb0ELb1ELb1ELi128EEEEEEEEEvNT_6ParamsE,"",@"SHT_CUDA_INFO"
	.sectionflags	@""
	.align	4


	//----- nvinfo : EIATTR_CUDA_API_VERSION
	.align		4
        /*0000*/ 	.byte	0x04, 0x37
        /*0002*/ 	.short	(.L_66 - .L_65)
.L_65:
        /*0004*/ 	.word	0x00000082


	//----- nvinfo : EIATTR_KPARAM_INFO
	.align		4
.L_66:
        /*0008*/ 	.byte	0x04, 0x17
        /*000a*/ 	.short	(.L_68 - .L_67)
.L_67:
        /*000c*/ 	.word	0x00000000
        /*0010*/ 	.short	0x0000
        /*0012*/ 	.short	0x0000
        /*0014*/ 	.byte	0x00, 0xf0, 0x61, 0x10


	//----- nvinfo : EIATTR_SPARSE_MMA_MASK
	.align		4
.L_68:
        /*0018*/ 	.byte	0x03, 0x50
        /*001a*/ 	.short	0x0000


	//----- nvinfo : EIATTR_MAXREG_COUNT
	.align		4
        /*001c*/ 	.byte	0x03, 0x1b
        /*001e*/ 	.short	0x00ff


	//----- nvinfo : EIATTR_MERCURY_ISA_VERSION
	.align		4
        /*0020*/ 	.byte	0x03, 0x5f
        /*0022*/ 	.short	0x0101


	//----- nvinfo : EIATTR_EXIT_INSTR_OFFSETS
	.align		4
        /*0024*/ 	.byte	0x04, 0x1c
        /*0026*/ 	.short	(.L_70 - .L_69)


	//   ....[0]....
.L_69:
        /*0028*/ 	.word	0x00000010


	//----- nvinfo : EIATTR_MAX_THREADS
	.align		4
.L_70:
        /*002c*/ 	.byte	0x04, 0x05
        /*002e*/ 	.short	(.L_72 - .L_71)
.L_71:
        /*0030*/ 	.word	0x00000080
        /*0034*/ 	.word	0x00000001
        /*0038*/ 	.word	0x00000001


	//----- nvinfo : EIATTR_CBANK_PARAM_SIZE
	.align		4
.L_72:
        /*003c*/ 	.byte	0x03, 0x19
        /*003e*/ 	.short	0x0418


	//----- nvinfo : EIATTR_PARAM_CBANK
	.align		4
        /*0040*/ 	.byte	0x04, 0x0a
        /*0042*/ 	.short	(.L_74 - .L_73)
	.align		4
.L_73:
        /*0044*/ 	.word	index@(.nv.constant0._ZN7cutlass13device_kernelIN5flash19enable_sm80_to_sm89INS1_16FlashAttnFwdSm80INS1_25CollectiveMainloopFwdSm80ILi4ELi1ELb0EN4cute5tupleIJNS5_1CILi128EEENS7_ILi64EEENS7_ILi96EEEEEELi96ENS_10bfloat16_tEfNS_4arch4Sm80ELb0ELb0ELb1ELb0ELb1ELb0ELb1ELb1EEENS1_21CollectiveEpilogueFwdINS6_IJS8_SA_S9_EEENS6_IJNS7_ILi1EEESI_SI_EEESC_SE_Li128ELb0ELb1ELb1ELb0EEENS1_19SingleTileSchedulerILb0ELb1ELb1ELi128EEEEEEEEEvNT_6ParamsE)
        /*0048*/ 	.short	0x0210
        /*004a*/ 	.short	0x0418


	//----- nvinfo : EIATTR_SW_WAR
	.align		4
.L_74:
        /*004c*/ 	.byte	0x04, 0x36
        /*004e*/ 	.short	(.L_76 - .L_75)
.L_75:
        /*0050*/ 	.word	0x00000008
.L_76:


//--------------------- .nv.info._ZN7cutlass13device_kernelIN5flash19enable_sm80_to_sm89INS1_16FlashAttnFwdSm80INS1_25CollectiveMainloopFwdSm80ILi4ELi1ELb0EN4cute5tupleIJNS5_1CILi128EEENS7_ILi48EEENS7_ILi96EEEEEELi96ENS_10bfloat16_tEfNS_4arch4Sm80ELb0ELb0ELb1ELb1ELb1ELb0ELb1ELb1EEENS1_21CollectiveEpilogueFwdINS6_IJS8_SA_S9_EEENS6_IJNS7_ILi1EEESI_SI_EEESC_SE_Li128ELb1ELb1ELb1ELb0EEENS1_36VarlenDynamicPersistentTileSchedulerILi128ELi48ELi128ELi128ELb1ELb1ELb0ELb0ELb1ELb1EEEEEEEEEvNT_6ParamsE --------------------------
	.section	.nv.info._ZN7cutlass13device_kernelIN5flash19enable_sm80_to_sm89INS1_16FlashAttnFwdSm80INS1_25CollectiveMainloopFwdSm80ILi4ELi1ELb0EN4cute5tupleIJNS5_1CILi128EEENS7_ILi48EEENS7_ILi96EEEEEELi96ENS_10bfloat16_tEfNS_4arch4Sm80ELb0ELb0ELb1ELb1ELb1ELb0ELb1ELb1EEENS1_21CollectiveEpilogueFwdINS6_IJS8_SA_S9_EEENS6_IJNS7_ILi1EEESI_SI_EEESC_SE_Li128ELb1ELb1ELb1ELb0EEENS1_36VarlenDynamicPersistentTileSchedulerILi128ELi48ELi128ELi128ELb1ELb1ELb0ELb0ELb1ELb1EEEEEEEEEvNT_6ParamsE,"",@"SHT_CUDA_INFO"
	.sectionflags	@""
	.align	4


	//----- nvinfo : EIATTR_CUDA_API_VERSION
	.align		4
        /*0000*/ 	.byte	0x04, 0x37
        /*0002*/ 	.short	(.L_78 - .L_77)
.L_77:
        /*0004*/ 	.word	0x00000082


	//----- nvinfo : EIATTR_KPARAM_INFO
	.align		4
.L_78:
        /*0008*/ 	.byte	0x04, 0x17
        /*000a*/ 	.short	(.L_80 - .L_79)
.L_79:
        /*000c*/ 	.word	0x00000000
        /*0010*/ 	.short	0x0000
        /*0012*/ 	.short	0x0000
        /*0014*/ 	.byte	0x00, 0xf0, 0xe1, 0x10


	//----- nvinfo : EIATTR_SPARSE_MMA_MASK
	.align		4
.L_80:
        /*0018*/ 	.byte	0x03, 0x50
        /*001a*/ 	.short	0x0000


	//----- nvinfo : EIATTR_MAXREG_COUNT
	.align		4
        /*001c*/ 	.byte	0x03, 0x1b
        /*001e*/ 	.short	0x00ff


	//----- nvinfo : EIATTR_MERCURY_ISA_VERSION
	.align		4
        /*0020*/ 	.byte	0x03, 0x5f
        /*0022*/ 	.short	0x0101


	//----- nvinfo : EIATTR_EXIT_INSTR_OFFSETS
	.align		4
        /*0024*/ 	.byte	0x04, 0x1c
        /*0026*/ 	.short	(.L_82 - .L_81)


	//   ....[0]....
.L_81:
        /*0028*/ 	.word	0x00000010


	//----- nvinfo : EIATTR_MAX_THREADS
	.align		4
.L_82:
        /*002c*/ 	.byte	0x04, 0x05
        /*002e*/ 	.short	(.L_84 - .L_83)
.L_83:
        /*0030*/ 	.word	0x00000080
        /*0034*/ 	.word	0x00000001
        /*0038*/ 	.word	0x00000001


	//----- nvinfo : EIATTR_CBANK_PARAM_SIZE
	.align		4
.L_84:
        /*003c*/ 	.byte	0x03, 0x19
        /*003e*/ 	.short	0x0438


	//----- nvinfo : EIATTR_PARAM_CBANK
	.align		4
        /*0040*/ 	.byte	0x04, 0x0a
        /*0042*/ 	.short	(.L_86 - .L_85)
	.align		4
.L_85:
        /*0044*/ 	.word	index@(.nv.constant0._ZN7cutlass13device_kernelIN5flash19enable_sm80_to_sm89INS1_16FlashAttnFwdSm80INS1_25CollectiveMainloopFwdSm80ILi4ELi1ELb0EN4cute5tupleIJNS5_1CILi128EEENS7_ILi48EEENS7_ILi96EEEEEELi96ENS_10bfloat16_tEfNS_4arch4Sm80ELb0ELb0ELb1ELb1ELb1ELb0ELb1ELb1EEENS1_21CollectiveEpilogueFwdINS6_IJS8_SA_S9_EEENS6_IJNS7_ILi1EEESI_SI_EEESC_SE_Li128ELb1ELb1ELb1ELb0EEENS1_36VarlenDynamicPersistentTileSchedulerILi128ELi48ELi128ELi128ELb1ELb1ELb0ELb0ELb1ELb1EEEEEEEEEvNT_6ParamsE)
        /*0048*/ 	.short	0x0210
        /*004a*/ 	.short	0x0438


	//----- nvinfo : EIATTR_SW_WAR
	.align		4
.L_86:
        /*004c*/ 	.byte	0x04, 0x36
        /*004e*/ 	.short	(.L_88 - .L_87)
.L_87:
        /*0050*/ 	.word	0x00000008
.L_88:


//--------------------- .nv.info._ZN7cutlass13device_kernelIN5flash19enable_sm80_to_sm89INS1_16FlashAttnFwdSm80INS1_25CollectiveMainloopFwdSm80ILi4ELi1ELb0EN4cute5tupleIJNS5_1CILi128EEENS7_ILi48EEENS7_ILi96EEEEEELi96ENS_10bfloat16_tEfNS_4arch4Sm80ELb0ELb0ELb1ELb1ELb1ELb1ELb1ELb1EEENS1_21CollectiveEpilogueFwdINS6_IJS8_SA_S9_EEENS6_IJNS7_ILi1EEESI_SI_EEESC_SE_Li128ELb1ELb1ELb1ELb0EEENS1_36VarlenDynamicPersistentTileSchedulerILi128ELi48ELi128ELi128ELb1ELb1ELb0ELb0ELb1ELb1EEEEEEEEEvNT_6ParamsE --------------------------
	.section	.nv.info._ZN7cutlass13device_kernelIN5flash19enable_sm80_to_sm89INS1_16FlashAttnFwdSm80INS1_25CollectiveMainloopFwdSm80ILi4ELi1ELb0EN4cute5tupleIJNS5_1CILi128EEENS7_ILi48EEENS7_ILi96EEEEEELi96ENS_10bfloat16_tEfNS_4arch4Sm80ELb0ELb0ELb1ELb1ELb1ELb1ELb1ELb1EEENS1_21CollectiveEpilogueFwdINS6_IJS8_SA_S9_EEENS6_IJNS7_ILi1EEESI_SI_EEESC_SE_Li128ELb1ELb1ELb1ELb0EEENS1_36VarlenDynamicPersistentTileSchedulerILi128ELi48ELi128ELi128ELb1ELb1ELb0ELb0ELb1ELb1EEEEEEEEEvNT_6ParamsE,"",@"SHT_CUDA_INFO"
	.sectionflags	@""
	.align	4


	//----- nvinfo : EIATTR_CUDA_API_VERSION
	.align		4
        /*0000*/ 	.byte	0x04, 0x37
        /*0002*/ 	.short	(.L_90 - .L_89)
.L_89:
        /*0004*/ 	.word	0x00000082


	//----- nvinfo : EIATTR_KPARAM_INFO
	.align		4
.L_90:
        /*0008*/ 	.byte	0x04, 0x17
        /*000a*/ 	.short	(.L_92 - .L_91)
.L_91:
        /*000c*/ 	.word	0x00000000
        /*0010*/ 	.short	0x0000
        /*0012*/ 	.short	0x0000
        /*0014*/ 	.byte	0x00, 0xf0, 0xe1, 0x10


	//----- nvinfo : EIATTR_SPARSE_MMA_MASK
	.align		4
.L_92:
        /*0018*/ 	.byte	0x03, 0x50
        /*001a*/ 	.short	0x0000


	//----- nvinfo : EIATTR_MAXREG_COUNT
	.align		4
        /*001c*/ 	.byte	0x03, 0x1b
        /*001e*/ 	.short	0x00ff


	//----- nvinfo : EIATTR_MERCURY_ISA_VERSION
	.align		4
        /*0020*/ 	.byte	0x03, 0x5f
        /*0022*/ 	.short	0x0101


	//----- nvinfo : EIATTR_EXIT_INSTR_OFFSETS
	.align		4
        /*0024*/ 	.byte	0x04, 0x1c
        /*0026*/ 	.short	(.L_94 - .L_93)


	//   ....[0]....
.L_93:
        /*0028*/ 	.word	0x00000010


	//----- nvinfo : EIATTR_MAX_THREADS
	.align		4
.L_94:
        /*002c*/ 	.byte	0x04, 0x05
        /*002e*/ 	.short	(.L_96 - .L_95)
.L_95:
        /*0030*/ 	.word	0x00000080
        /*0034*/ 	.word	0x00000001
        /*0038*/ 	.word	0x00000001


	//----- nvinfo : EIATTR_CBANK_PARAM_SIZE
	.align		4
.L_96:
        /*003c*/ 	.byte	0x03, 0x19
        /*003e*/ 	.short	0x0438


	//----- nvinfo : EIATTR_PARAM_CBANK
	.align		4
        /*0040*/ 	.byte	0x04, 0x0a
        /*0042*/ 	.short	(.L_98 - .L_97)
	.align		4
.L_97:
        /*0044*/ 	.word	index@(.nv.constant0._ZN7cutlass13device_kernelIN5flash19enable_sm80_to_sm89INS1_16FlashAttnFwdSm80INS1_25CollectiveMainloopFwdSm80ILi4ELi1ELb0EN4cute5tupleIJNS5_1CILi128EEENS7_ILi48EEENS7_ILi96EEEEEELi96ENS_10bfloat16_tEfNS_4arch4Sm80ELb0ELb0ELb1ELb1ELb1ELb1ELb1ELb1EEENS1_21CollectiveEpilogueFwdINS6_IJS8_SA_S9_EEENS6_IJNS7_ILi1EEESI_SI_EEESC_SE_Li128ELb1ELb1ELb1ELb0EEENS1_36VarlenDynamicPersistentTileSchedulerILi128ELi48ELi128ELi128ELb1ELb1ELb0ELb0ELb1ELb1EEEEEEEEEvNT_6ParamsE)
        /*0048*/ 	.short	0x0210
        /*004a*/ 	.short	0x0438


	//----- nvinfo : EIATTR_SW_WAR
	.align		4
.L_98:
        /*004c*/ 	.byte	0x04, 0x36
        /*004e*/ 	.short	(.L_100 - .L_99)
.L_99:
        /*0050*/ 	.word	0x00000008
.L_100:


//--------------------- .nv.info._ZN7cutlass13device_kernelIN5flash19enable_sm80_to_sm89INS1_16FlashAttnFwdSm80INS1_25CollectiveMainloopFwdSm80ILi4ELi1ELb0EN4cute5tupleIJNS5_1CILi128EEENS7_ILi48EEENS7_ILi96EEEEEELi96ENS_10bfloat16_tEfNS_4arch4Sm80ELb0ELb1ELb1ELb0ELb1ELb0ELb1ELb1EEENS1_21CollectiveEpilogueFwdINS6_IJS8_SA_S9_EEENS6_IJNS7_ILi1EEESI_SI_EEESC_SE_Li128ELb0ELb1ELb1ELb0EEENS1_19SingleTileSchedulerILb0ELb1ELb1ELi128EEEEEEEEEvNT_6ParamsE --------------------------
	.section	.nv.info._ZN7cutlass13device_kernelIN5flash19enable_sm80_to_sm89INS1_16FlashAttnFwdSm80INS1_25CollectiveMainloopFwdSm80ILi4ELi1ELb0EN4cute5tupleIJNS5_1CILi128EEENS7_ILi48EEENS7_ILi96EEEEEELi96ENS_10bfloat16_tEfNS_4arch4Sm80ELb0ELb1ELb1ELb0ELb1ELb0ELb1ELb1EEENS1_21CollectiveEpilogueFwdINS6_IJS8_SA_S9_EEENS6_IJNS7_ILi1EEESI_SI_EEESC_SE_Li128ELb0ELb1ELb1ELb0EEENS1_19SingleTileSchedulerILb0ELb1ELb1ELi128EEEEEEEEEvNT_6ParamsE,"",@"SHT_CUDA_INFO"
	.sectionflags	@""
	.align	4


	//----- nvinfo : EIATTR_CUDA_API_VERSION
	.align		4
        /*0000*/ 	.byte	0x04, 0x37
        /*0002*/ 	.short	(.L_102 - .L_101)
.L_101:
        /*0004*/ 	.word	0x00000082


	//----- nvinfo : EIATTR_KPARAM_INFO
	.align		4
.L_102:
        /*0008*/ 	.byte	0x04, 0x17
        /*000a*/ 	.short	(.L_104 - .L_103)
.L_103:
        /*000c*/ 	.word	0x00000000
        /*0010*/ 	.short	0x0000
        /*0012*/ 	.short	0x0000
        /*0014*/ 	.byte	0x00, 0xf0, 0x61, 0x10


	//----- nvinfo : EIATTR_SPARSE_MMA_MASK
	.align		4
.L_104:
        /*0018*/ 	.byte	0x03, 0x50
        /*001a*/ 	.short	0x0000


	//----- nvinfo : EIATTR_MAXREG_COUNT
	.align		4
        /*001c*/ 	.byte	0x03, 0x1b
        /*001e*/ 	.short	0x00ff


	//----- nvinfo : EIATTR_MERCURY_ISA_VERSION
	.align		4
        /*0020*/ 	.byte	0x03, 0x5f
        /*0022*/ 	.short	0x0101


	//----- nvinfo : EIATTR_EXIT_INSTR_OFFSETS
	.align		4
        /*0024*/ 	.byte	0x04, 0x1c
        /*0026*/ 	.short	(.L_106 - .L_105)


	//   ....[0]....
.L_105:
        /*0028*/ 	.word	0x00000010


	//----- nvinfo : EIATTR_MAX_THREADS
	.align		4
.L_106:
        /*002c*/ 	.byte	0x04, 0x05
        /*002e*/ 	.short	(.L_108 - .L_107)
.L_107:
        /*0030*/ 	.word	0x00000080
        /*0034*/ 	.word	0x00000001
        /*0038*/ 	.word	0x00000001


	//----- nvinfo : EIATTR_CBANK_PARAM_SIZE
	.align		4
.L_108:
        /*003c*/ 	.byte	0x03, 0x19
        /*003e*/ 	.short	0x0418


	//----- nvinfo : EIATTR_PARAM_CBANK
	.align		4
        /*0040*/ 	.byte	0x04, 0x0a
        /*0042*/ 	.short	(.L_110 - .L_109)
	.align		4
.L_109:
        /*0044*/ 	.word	index@(.nv.constant0._ZN7cutlass13device_kernelIN5flash19enable_sm80_to_sm89INS1_16FlashAttnFwdSm80INS1_25CollectiveMainloopFwdSm80ILi4ELi1ELb0EN4cute5tupleIJNS5_1CILi128EEENS7_ILi48EEENS7_ILi96EEEEEELi96ENS_10bfloat16_tEfNS_4arch4Sm80ELb0ELb1ELb1ELb0ELb1ELb0ELb1ELb1EEENS1_21CollectiveEpilogueFwdINS6_IJS8_SA_S9_EEENS6_IJNS7_ILi1EEESI_SI_EEESC_SE_Li128ELb0ELb1ELb1ELb0EEENS1_19SingleTileSchedulerILb0ELb1ELb1ELi128EEEEEEEEEvNT_6ParamsE)
        /*0048*/ 	.short	0x0210
        /*004a*/ 	.short	0x0418


	//----- nvinfo : EIATTR_SW_WAR
	.align		4
.L_110:
        /*004c*/ 	.byte	0x04, 0x36
        /*004e*/ 	.short	(.L_112 - .L_111)
.L_111:
        /*0050*/ 	.word	0x00000008
.L_112:


//--------------------- .nv.info._ZN7cutlass13device_kernelIN5flash19enable_sm80_to_sm89INS1_16FlashAttnFwdSm80INS1_25CollectiveMainloopFwdSm80ILi4ELi1ELb0EN4cute5tupleIJNS5_1CILi128EEENS7_ILi48EEENS7_ILi96EEEEEELi96ENS_10bfloat16_tEfNS_4arch4Sm80ELb0ELb1ELb1ELb1ELb1ELb0ELb1ELb1EEENS1_21CollectiveEpilogueFwdINS6_IJS8_SA_S9_EEENS6_IJNS7_ILi1EEESI_SI_EEESC_SE_Li128ELb1ELb1ELb1ELb0EEENS1_36VarlenDynamicPersistentTileSchedulerILi128ELi48ELi128ELi128ELb1ELb1ELb0ELb1ELb0ELb1EEEEEEEEEvNT_6ParamsE --------------------------
	.section	.nv.info._ZN7cutlass13device_kernelIN5flash19enable_sm80_to_sm89INS1_16FlashAttnFwdSm80INS1_25CollectiveMainloopFwdSm80ILi4ELi1ELb0EN4cute5tupleIJNS5_1CILi128EEENS7_ILi48EEENS7_ILi96EEEEEELi96ENS_10bfloat16_tEfNS_4arch4Sm80ELb0ELb1ELb1ELb1ELb1ELb0ELb1ELb1EEENS1_21CollectiveEpilogueFwdINS6_IJS8_SA_S9_EEENS6_IJNS7_ILi1EEESI_SI_EEESC_SE_Li128ELb1ELb1ELb1ELb0EEENS1_36VarlenDynamicPersistentTileSchedulerILi128ELi48ELi128ELi128ELb1ELb1ELb0ELb1ELb0ELb1EEEEEEEEEvNT_6ParamsE,"",@"SHT_CUDA_INFO"
	.sectionflags	@""
	.align	4


	//----- nvinfo : EIATTR_CUDA_API_VERSION
	.align		4
        /*0000*/ 	.byte	0x04, 0x37
        /*0002*/ 	.short	(.L_114 - .L_113)
.L_113:
        /*0004*/ 	.word	0x00000082


	//----- nvinfo : EIATTR_KPARAM_INFO
	.align		4
.L_114:
        /*0008*/ 	.byte	0x04, 0x17
        /*000a*/ 	.short	(.L_116 - .L_115)
.L_115:
        /*000c*/ 	.word	0x00000000
        /*0010*/ 	.short	0x0000
        /*0012*/ 	.short	0x0000
        /*0014*/ 	.byte	0x00, 0xf0, 0xe1, 0x10


	//----- nvinfo : EIATTR_SPARSE_MMA_MASK
	.align		4
.L_116:
        /*0018*/ 	.byte	0x03, 0x50
        /*001a*/ 	.short	0x0000


	//----- nvinfo : EIATTR_MAXREG_COUNT
	.align		4
        /*001c*/ 	.byte	0x03, 0x1b
        /*001e*/ 	.short	0x00ff


	//----- nvinfo : EIATTR_MERCURY_ISA_VERSION
	.align		4
        /*0020*/ 	.byte	0x03, 0x5f
        /*0022*/ 	.short	0x0101


	//----- nvinfo : EIATTR_EXIT_INSTR_OFFSETS
	.align		4
        /*0024*/ 	.byte	0x04, 0x1c
        /*0026*/ 	.short	(.L_118 - .L_117)


	//   ....[0]....
.L_117:
        /*0028*/ 	.word	0x00000010


	//----- nvinfo : EIATTR_MAX_THREADS
	.align		4
.L_118:
        /*002c*/ 	.byte	0x04, 0x05
        /*002e*/ 	.short	(.L_120 - .L_119)
.L_119:
        /*0030*/ 	.word	0x00000080
        /*0034*/ 	.word	0x00000001
        /*0038*/ 	.word	0x00000001


	//----- nvinfo : EIATTR_CBANK_PARAM_SIZE
	.align		4
.L_120:
        /*003c*/ 	.byte	0x03, 0x19
        /*003e*/ 	.short	0x0438


	//----- nvinfo : EIATTR_PARAM_CBANK
	.align		4
        /*0040*/ 	.byte	0x04, 0x0a
        /*0042*/ 	.short	(.L_122 - .L_121)
	.align		4
.L_121:
        /*0044*/ 	.word	index@(.nv.constant0._ZN7cutlass13device_kernelIN5flash19enable_sm80_to_sm89INS1_16FlashAttnFwdSm80INS1_25CollectiveMainloopFwdSm80ILi4ELi1ELb0EN4cute5tupleIJNS5_1CILi128EEENS7_ILi48EEENS7_ILi96EEEEEELi96ENS_10bfloat16_tEfNS_4arch4Sm80ELb0ELb1ELb1ELb1ELb1ELb0ELb1ELb1EEENS1_21CollectiveEpilogueFwdINS6_IJS8_SA_S9_EEENS6_IJNS7_ILi1EEESI_SI_EEESC_SE_Li128ELb1ELb1ELb1ELb0EEENS1_36VarlenDynamicPersistentTileSchedulerILi128ELi48ELi128ELi128ELb1ELb1ELb0ELb1ELb0ELb1EEEEEEEEEvNT_6ParamsE)
        /*0048*/ 	.short	0x0210
        /*004a*/ 	.short	0x0438


	//----- nvinfo : EIATTR_SW_WAR
	.align		4
.L_122:
        /*004c*/ 	.byte	0x04, 0x36
        /*004e*/ 	.short	(.L_124 - .L_123)
.L_123:
        /*0050*/ 	.word	0x00000008
.L_124:


//--------------------- .nv.info._ZN7cutlass13device_kernelIN5flash19enable_sm80_to_sm89INS1_16FlashAttnFwdSm80INS1_25CollectiveMainloopFwdSm80ILi4ELi1ELb0EN4cute5tupleIJNS5_1CILi128EEENS7_ILi48EEENS7_ILi96EEEEEELi96ENS_10bfloat16_tEfNS_4arch4Sm80ELb0ELb1ELb1ELb1ELb1ELb1ELb1ELb1EEENS1_21CollectiveEpilogueFwdINS6_IJS8_SA_S9_EEENS6_IJNS7_ILi1EEESI_SI_EEESC_SE_Li128ELb1ELb1ELb1ELb0EEENS1_36VarlenDynamicPersistentTileSchedulerILi128ELi48ELi128ELi128ELb1ELb1ELb0ELb1ELb0ELb1EEEEEEEEEvNT_6ParamsE --------------------------
	.section	.nv.info._ZN7cutlass13device_kernelIN5flash19enable_sm80_to_sm89INS1_16FlashAttnFwdSm80INS1_25CollectiveMainloopFwdSm80ILi4ELi1ELb0EN4cute5tupleIJNS5_1CILi128EEENS7_ILi48EEENS7_ILi96EEEEEELi96ENS_10bfloat16_tEfNS_4arch4Sm80ELb0ELb1ELb1ELb1ELb1ELb1ELb1ELb1EEENS1_21CollectiveEpilogueFwdINS6_IJS8_SA_S9_EEENS6_IJNS7_ILi1EEESI_SI_EEESC_SE_Li128ELb1ELb1ELb1ELb0EEENS1_36VarlenDynamicPersistentTileSchedulerILi128ELi48ELi128ELi128ELb1ELb1ELb0ELb1ELb0ELb1EEEEEEEEEvNT_6ParamsE,"",@"SHT_CUDA_INFO"
	.sectionflags	@""
	.align	4


	//----- nvinfo : EIATTR_CUDA_API_VERSION
	.align		4
        /*0000*/ 	.byte	0x04, 0x37
        /*0002*/ 	.short	(.L_126 - .L_125)
.L_125:
        /*0004*/ 	.word	0x00000082


	//----- nvinfo : EIATTR_KPARAM_INFO
	.align		4
.L_126:
        /*0008*/ 	.byte	0x04, 0x17
        /*000a*/ 	.short	(.L_128 - .L_127)
.L_127:
        /*000c*/ 	.word	0x00000000
        /*0010*/ 	.short	0x0000
        /*0012*/ 	.short	0x0000
        /*0014*/ 	.byte	0x00, 0xf0, 0xe1, 0x10


	//----- nvinfo : EIATTR_SPARSE_MMA_MASK
	.align		4
.L_128:
        /*0018*/ 	.byte	0x03, 0x50
        /*001a*/ 	.short	0x0000


	//----- nvinfo : EIATTR_MAXREG_COUNT
	.align		4
        /*001c*/ 	.byte	0x03, 0x1b
        /*001e*/ 	.short	0x00ff


	//----- nvinfo : EIATTR_MERCURY_ISA_VERSION
	.align		4
        /*0020*/ 	.byte	0x03, 0x5f
        /*0022*/ 	.short	0x0101


	//----- nvinfo : EIATTR_EXIT_INSTR_OFFSETS
	.align		4
        /*0024*/ 	.byte	0x04, 0x1c
        /*0026*/ 	.short	(.L_130 - .L_129)


	//   ....[0]....
.L_129:
        /*0028*/ 	.word	0x00000010


	//----- nvinfo : EIATTR_MAX_THREADS
	.align		4
.L_130:
        /*002c*/ 	.byte	0x04, 0x05
        /*002e*/ 	.short	(.L_132 - .L_131)
.L_131:
        /*0030*/ 	.word	0x00000080
        /*0034*/ 	.word	0x00000001
        /*0038*/ 	.word	0x00000001


	//----- nvinfo : EIATTR_CBANK_PARAM_SIZE
	.align		4
.L_132:
        /*003c*/ 	.byte	0x03, 0x19
        /*003e*/ 	.short	0x0438


	//----- nvinfo : EIATTR_PARAM_CBANK
	.align		4
        /*0040*/ 	.byte	0x04, 0x0a
        /*0042*/ 	.short	(.L_134 - .L_133)
	.align		4
.L_133:
        /*0044*/ 	.word	index@(.nv.constant0._ZN7cutlass13device_kernelIN5flash19enable_sm80_to_sm89INS1_16FlashAttnFwdSm80INS1_25CollectiveMainloopFwdSm80ILi4ELi1ELb0EN4cute5tupleIJNS5_1CILi128EEENS7_ILi48EEENS7_ILi96EEEEEELi96ENS_10bfloat16_tEfNS_4arch4Sm80ELb0ELb1ELb1ELb1ELb1ELb1ELb1ELb1EEENS1_21CollectiveEpilogueFwdINS6_IJS8_SA_S9_EEENS6_IJNS7_ILi1EEESI_SI_EEESC_SE_Li128ELb1ELb1ELb1ELb0EEENS1_36VarlenDynamicPersistentTileSchedulerILi128ELi48ELi128ELi128ELb1ELb1ELb0ELb1ELb0ELb1EEEEEEEEEvNT_6ParamsE)
        /*0048*/ 	.short	0x0210
        /*004a*/ 	.short	0x0438


	//----- nvinfo : EIATTR_SW_WAR
	.align		4
.L_134:
        /*004c*/ 	.byte	0x04, 0x36
        /*004e*/ 	.short	(.L_136 - .L_135)
.L_135:
        /*0050*/ 	.word	0x00000008
.L_136:


//--------------------- .nv.info._ZN7cutlass13device_kernelIN5flash19enable_sm80_to_sm89INS1_16FlashAttnFwdSm80INS1_25CollectiveMainloopFwdSm80ILi4ELi1ELb0EN4cute5tupleIJNS5_1CILi128EEENS7_ILi64EEENS7_ILi96EEEEEELi96ENS_10bfloat16_tEfNS_4arch4Sm80ELb1ELb0ELb1ELb0ELb1ELb0ELb1ELb1EEENS1_21CollectiveEpilogueFwdINS6_IJS8_SA_S9_EEENS6_IJNS7_ILi1EEESI_SI_EEESC_SE_Li128ELb0ELb1ELb1ELb0EEENS1_30DynamicPersistentTileSchedulerILi128ELi128ELb1ELb1ELb0EEEEEEEEEvNT_6ParamsE --------------------------
	.section	.nv.info._ZN7cutlass13device_kernelIN5flash19enable_sm80_to_sm89INS1_16FlashAttnFwdSm80INS1_25CollectiveMainloopFwdSm80ILi4ELi1ELb0EN4cute5tupleIJNS5_1CILi128EEENS7_ILi64EEENS7_ILi96EEEEEELi96ENS_10bfloat16_tEfNS_4arch4Sm80ELb1ELb0ELb1ELb0ELb1ELb0ELb1ELb1EEENS1_21CollectiveEpilogueFwdINS6_IJS8_SA_S9_EEENS6_IJNS7_ILi1EEESI_SI_EEESC_SE_Li128ELb0ELb1ELb1ELb0EEENS1_30DynamicPersistentTileSchedulerILi128ELi128ELb1ELb1ELb0EEEEEEEEEvNT_6ParamsE,"",@"SHT_CUDA_INFO"
	.sectionflags	@""
	.align	4


	//----- nvinfo : EIATTR_CUDA_API_VERSION
	.align		4
        /*0000*/ 	.byte	0x04, 0x37
        /*0002*/ 	.short	(.L_138 - .L_137)
.L_137:
        /*0004*/ 	.word	0x00000082


	//----- nvinfo : EIATTR_KPARAM_INFO
	.align		4
.L_138:
        /*0008*/ 	.byte	0x04, 0x17
        /*000a*/ 	.short	(.L_140 - .L_139)
.L_139:
        /*000c*/ 	.word	0x00000000
        /*0010*/ 	.short	0x0000
        /*0012*/ 	.short	0x0000
        /*0014*/ 	.byte	0x00, 0xf0, 0xa1, 0x10


	//----- nvinfo : EIATTR_SPARSE_MMA_MASK
	.align		4
.L_140:
        /*0018*/ 	.byte	0x03, 0x50
        /*001a*/ 	.short	0x0000


	//----- nvinfo : EIATTR_MAXREG_COUNT
	.align		4
        /*001c*/ 	.byte	0x03, 0x1b
        /*001e*/ 	.short	0x00ff


	//----- nvinfo : EIATTR_MERCURY_ISA_VERSION
	.align		4
        /*0020*/ 	.byte	0x03, 0x5f
        /*0022*/ 	.short	0x0101


	//----- nvinfo : EIATTR_EXIT_INSTR_OFFSETS
	.align		4
        /*0024*/ 	.byte	0x04, 0x1c
        /*0026*/ 	.short	(.L_142 - .L_141)


	//   ....[0]....
.L_141:
        /*0028*/ 	.word	0x00000010


	//----- nvinfo : EIATTR_MAX_THREADS
	.align		4
.L_142:
        /*002c*/ 	.byte	0x04, 0x05
        /*002e*/ 	.short	(.L_144 - .L_143)
.L_143:
        /*0030*/ 	.word	0x00000080
        /*0034*/ 	.word	0x00000001
        /*0038*/ 	.word	0x00000001


	//----- nvinfo : EIATTR_CBANK_PARAM_SIZE
	.align		4
.L_144:
        /*003c*/ 	.byte	0x03, 0x19
        /*003e*/ 	.short	0x0428


	//----- nvinfo : EIATTR_PARAM_CBANK
	.align		4
        /*0040*/ 	.byte	0x04, 0x0a
        /*0042*/ 	.short	(.L_146 - .L_145)
	.align		4
.L_145:
        /*0044*/ 	.word	index@(.nv.constant0._ZN7cutlass13device_kernelIN5flash19enable_sm80_to_sm89INS1_16FlashAttnFwdSm80INS1_25CollectiveMainloopFwdSm80ILi4ELi1ELb0EN4cute5tupleIJNS5_1CILi128EEENS7_ILi64EEENS7_ILi96EEEEEELi96ENS_10bfloat16_tEfNS_4arch4Sm80ELb1ELb0ELb1ELb0ELb1ELb0ELb1ELb1EEENS1_21CollectiveEpilogueFwdINS6_IJS8_SA_S9_EEENS6_IJNS7_ILi1EEESI_SI_EEESC_SE_Li128ELb0ELb1ELb1ELb0EEENS1_30DynamicPersistentTileSchedulerILi128ELi128ELb1ELb1ELb0EEEEEEEEEvNT_6ParamsE)
        /*0048*/ 	.short	0x0210
        /*004a*/ 	.short	0x0428


	//----- nvinfo : EIATTR_SW_WAR
	.align		4
.L_146:
        /*004c*/ 	.byte	0x04, 0x36
        /*004e*/ 	.short	(.L_148 - .L_147)
.L_147:
        /*0050*/ 	.word	0x00000008
.L_148:


//--------------------- .nv.info._ZN7cutlass13device_kernelIN5flash19enable_sm80_to_sm89INS1_16FlashAttnFwdSm80INS1_25CollectiveMainloopFwdSm80ILi4ELi1ELb0EN4cute5tupleIJNS5_1CILi128EEENS7_ILi48EEENS7_ILi96EEEEEELi96ENS_10bfloat16_tEfNS_4arch4Sm80ELb1ELb0ELb1ELb1ELb1ELb0ELb1ELb1EEENS1_21CollectiveEpilogueFwdINS6_IJS8_SA_S9_EEENS6_IJNS7_ILi1EEESI_SI_EEESC_SE_Li128ELb1ELb1ELb1ELb0EEENS1_36VarlenDynamicPersistentTileSchedulerILi128ELi48ELi128ELi128ELb1ELb1ELb0ELb1ELb1ELb1EEEEEEEEEvNT_6ParamsE --------------------------
	.section	.nv.info._ZN7cutlass13device_kernelIN5flash19enable_sm80_to_sm89INS1_16FlashAttnFwdSm80INS1_25CollectiveMainloopFwdSm80ILi4ELi1ELb0EN4cute5tupleIJNS5_1CILi128EEENS7_ILi48EEENS7_ILi96EEEEEELi96ENS_10bfloat16_tEfNS_4arch4Sm80ELb1ELb0ELb1ELb1ELb1ELb0ELb1ELb1EEENS1_21CollectiveEpilogueFwdINS6_IJS8_SA_S9_EEENS6_IJNS7_ILi1EEESI_SI_EEESC_SE_Li128ELb1ELb1ELb1ELb0EEENS1_36VarlenDynamicPersistentTileSchedulerILi128ELi48ELi128ELi128ELb1ELb1ELb0ELb1ELb1ELb1EEEEEEEEEvNT_6ParamsE,"",@"SHT_CUDA_INFO"
	.sectionflags	@""
	.align	4


	//----- nvinfo : EIATTR_CUDA_API_VERSION
	.align		4
        /*0000*/ 	.byte	0x04, 0x37
        /*0002*/ 	.short	(.L_150 - .L_149)
.L_149:
        /*0004*/ 	.word	0x00000082


	//----- nvinfo : EIATTR_KPARAM_INFO
	.align		4
.L_150:
        /*0008*/ 	.byte	0x04, 0x17
        /*000a*/ 	.short	(.L_152 - .L_151)
.L_151:
        /*000c*/ 	.word	0x00000000
        /*0010*/ 	.short	0x0000
        /*0012*/ 	.short	0x0000
        /*0014*/ 	.byte	0x00, 0xf0, 0xe1, 0x10


	//----- nvinfo : EIATTR_SPARSE_MMA_MASK
	.align		4
.L_152:
        /*0018*/ 	.byte	0x03, 0x50
        /*001a*/ 	.short	0x0000


	//----- nvinfo : EIATTR_MAXREG_COUNT
	.align		4
        /*001c*/ 	.byte	0x03, 0x1b
        /*001e*/ 	.short	0x00ff


	//----- nvinfo : EIATTR_MERCURY_ISA_VERSION
	.align		4
        /*0020*/ 	.byte	0x03, 0x5f
        /*0022*/ 	.short	0x0101


	//----- nvinfo : EIATTR_EXIT_INSTR_OFFSETS
	.align		4
        /*0024*/ 	.byte	0x04, 0x1c
        /*0026*/ 	.short	(.L_154 - .L_153)


	//   ....[0]....
.L_153:
        /*0028*/ 	.word	0x00000010


	//----- nvinfo : EIATTR_MAX_THREADS
	.align		4
.L_154:
        /*002c*/ 	.byte	0x04, 0x05
        /*002e*/ 	.short	(.L_156 - .L_155)
.L_155:
        /*0030*/ 	.word	0x00000080
        /*0034*/ 	.word	0x00000001
        /*0038*/ 	.word	0x00000001


	//----- nvinfo : EIATTR_CBANK_PARAM_SIZE
	.align		4
.L_156:
        /*003c*/ 	.byte	0x03, 0x19
        /*003e*/ 	.short	0x0438


	//----- nvinfo : EIATTR_PARAM_CBANK
	.align		4
        /*0040*/ 	.byte	0x04, 0x0a
        /*0042*/ 	.short	(.L_158 - .L_157)
	.align		4
.L_157:
        /*0044*/ 	.word	index@(.nv.constant0._ZN7cutlass13device_kernelIN5flash19enable_sm80_to_sm89INS1_16FlashAttnFwdSm80INS1_25CollectiveMainloopFwdSm80ILi4ELi1ELb0EN4cute5tupleIJNS5_1CILi128EEENS7_ILi48EEENS7_ILi96EEEEEELi96ENS_10bfloat16_tEfNS_4arch4Sm80ELb1ELb0ELb1ELb1ELb1ELb0ELb1ELb1EEENS1_21CollectiveEpilogueFwdINS6_IJS8_SA_S9_EEENS6_IJNS7_ILi1EEESI_SI_EEESC_SE_Li128ELb1ELb1ELb1ELb0EEENS1_36VarlenDynamicPersistentTileSchedulerILi128ELi48ELi128ELi128ELb1ELb1ELb0ELb1ELb1ELb1EEEEEEEEEvNT_6ParamsE)
        /*0048*/ 	.short	0x0210
        /*004a*/ 	.short	0x0438


	//----- nvinfo : EIATTR_SW_WAR
	.align		4
.L_158:
        /*004c*/ 	.byte	0x04, 0x36
        /*004e*/ 	.short	(.L_160 - .L_159)
.L_159:
        /*0050*/ 	.word	0x00000008
.L_160:


//--------------------- .nv.info._ZN7cutlass13device_kernelIN5flash19enable_sm80_to_sm89INS1_16FlashAttnFwdSm80INS1_25CollectiveMainloopFwdSm80ILi4ELi1ELb0EN4cute5tupleIJNS5_1CILi128EEENS7_ILi48EEENS7_ILi96EEEEEELi96ENS_10bfloat16_tEfNS_4arch4Sm80ELb1ELb0ELb1ELb1ELb1ELb1ELb1ELb1EEENS1_21CollectiveEpilogueFwdINS6_IJS8_SA_S9_EEENS6_IJNS7_ILi1EEESI_SI_EEESC_SE_Li128ELb1ELb1ELb1ELb0EEENS1_36VarlenDynamicPersistentTileSchedulerILi128ELi48ELi128ELi128ELb1ELb1ELb0ELb1ELb1ELb1EEEEEEEEEvNT_6ParamsE --------------------------
	.section	.nv.info._ZN7cutlass13device_kernelIN5flash19enable_sm80_to_sm89INS1_16FlashAttnFwdSm80INS1_25CollectiveMainloopFwdSm80ILi4ELi1ELb0EN4cute5tupleIJNS5_1CILi128EEENS7_ILi48EEENS7_ILi96EEEEEELi96ENS_10bfloat16_tEfNS_4arch4Sm80ELb1ELb0ELb1ELb1ELb1ELb1ELb1ELb1EEENS1_21CollectiveEpilogueFwdINS6_IJS8_SA_S9_EEENS6_IJNS7_ILi1EEESI_SI_EEESC_SE_Li128ELb1ELb1ELb1ELb0EEENS1_36VarlenDynamicPersistentTileSchedulerILi128ELi48ELi128ELi128ELb1ELb1ELb0ELb1ELb1ELb1EEEEEEEEEvNT_6ParamsE,"",@"SHT_CUDA_INFO"
	.sectionflags	@""
	.align	4


	//----- nvinfo : EIATTR_CUDA_API_VERSION
	.align		4
        /*0000*/ 	.byte	0x04, 0x37
        /*0002*/ 	.short	(.L_162 - .L_161)
.L_161:
        /*0004*/ 	.word	0x00000082


	//----- nvinfo : EIATTR_KPARAM_INFO
	.align		4
.L_162:
        /*0008*/ 	.byte	0x04, 0x17
        /*000a*/ 	.short	(.L_164 - .L_163)
.L_163:
        /*000c*/ 	.word	0x00000000
        /*0010*/ 	.short	0x0000
        /*0012*/ 	.short	0x0000
        /*0014*/ 	.byte	0x00, 0xf0, 0xe1, 0x10


	//----- nvinfo : EIATTR_SPARSE_MMA_MASK
	.align		4
.L_164:
        /*0018*/ 	.byte	0x03, 0x50
        /*001a*/ 	.short	0x0000


	//----- nvinfo : EIATTR_MAXREG_COUNT
	.align		4
        /*001c*/ 	.byte	0x03, 0x1b
        /*001e*/ 	.short	0x00ff


	//----- nvinfo : EIATTR_MERCURY_ISA_VERSION
	.align		4
        /*0020*/ 	.byte	0x03, 0x5f
        /*0022*/ 	.short	0x0101


	//----- nvinfo : EIATTR_EXIT_INSTR_OFFSETS
	.align		4
        /*0024*/ 	.byte	0x04, 0x1c
        /*0026*/ 	.short	(.L_166 - .L_165)


	//   ....[0]....
.L_165:
        /*0028*/ 	.word	0x00000010


	//----- nvinfo : EIATTR_MAX_THREADS
	.align		4
.L_166:
        /*002c*/ 	.byte	0x04, 0x05
        /*002e*/ 	.short	(.L_168 - .L_167)
.L_167:
        /*0030*/ 	.word	0x00000080
        /*0034*/ 	.word	0x00000001
        /*0038*/ 	.word	0x00000001


	//----- nvinfo : EIATTR_CBANK_PARAM_SIZE
	.align		4
.L_168:
        /*003c*/ 	.byte	0x03, 0x19
        /*003e*/ 	.short	0x0438


	//----- nvinfo : EIATTR_PARAM_CBANK
	.align		4
        /*0040*/ 	.byte	0x04, 0x0a
        /*0042*/ 	.short	(.L_170 - .L_169)
	.align		4
.L_169:
        /*0044*/ 	.word	index@(.nv.constant0._ZN7cutlass13device_kernelIN5flash19enable_sm80_to_sm89INS1_16FlashAttnFwdSm80INS1_25CollectiveMainloopFwdSm80ILi4ELi1ELb0EN4cute5tupleIJNS5_1CILi128EEENS7_ILi48EEENS7_ILi96EEEEEELi96ENS_10bfloat16_tEfNS_4arch4Sm80ELb1ELb0ELb1ELb1ELb1ELb1ELb1ELb1EEENS1_21CollectiveEpilogueFwdINS6_IJS8_SA_S9_EEENS6_IJNS7_ILi1EEESI_SI_EEESC_SE_Li128ELb1ELb1ELb1ELb0EEENS1_36VarlenDynamicPersistentTileSchedulerILi128ELi48ELi128ELi128ELb1ELb1ELb0ELb1ELb1ELb1EEEEEEEEEvNT_6ParamsE)
        /*0048*/ 	.short	0x0210
        /*004a*/ 	.short	0x0438


	//----- nvinfo : EIATTR_SW_WAR
	.align		4
.L_170:
        /*004c*/ 	.byte	0x04, 0x36
        /*004e*/ 	.short	(.L_172 - .L_171)
.L_171:
        /*0050*/ 	.word	0x00000008
.L_172:


//--------------------- .nv.callgraph             --------------------------
	.section	.nv.callgraph,"",@"SHT_CUDA_CALLGRAPH"
	.align	4
	.sectionentsize	8
	.align		4
        /*0000*/ 	.word	0x00000000
	.align		4
        /*0004*/ 	.word	0xffffffff
	.align		4
        /*0008*/ 	.word	0x00000000
	.align		4
        /*000c*/ 	.word	0xfffffffe
	.align		4
        /*0010*/ 	.word	0x00000000
	.align		4
        /*0014*/ 	.word	0xfffffffd
	.align		4
        /*0018*/ 	.word	0x00000000
	.align		4
        /*001c*/ 	.word	0xfffffffc


//--------------------- .nv.constant4             --------------------------
	.section	.nv.constant4,"a",@progbits
	.align	8
	.align		8
.nv.constant4:
        /*0000*/ 	.dword	_ZN85_INTERNAL_0e2e1368_49_flash_fwd_hdim96_bf16_paged_split_softcap_sm80_cu_49158569_35784cuda3std3__45__cpo5beginE
	.align		8
        /*0008*/ 	.dword	_ZN85_INTERNAL_0e2e1368_49_flash_fwd_hdim96_bf16_paged_split_softcap_sm80_cu_49158569_35784cuda3std3__45__cpo3endE
	.align		8
        /*0010*/ 	.dword	_ZN85_INTERNAL_0e2e1368_49_flash_fwd_hdim96_bf16_paged_split_softcap_sm80_cu_49158569_35784cuda3std3__45__cpo6cbeginE
	.align		8
        /*0018*/ 	.dword	_ZN85_INTERNAL_0e2e1368_49_flash_fwd_hdim96_bf16_paged_split_softcap_sm80_cu_49158569_35784cuda3std3__45__cpo4cendE
	.align		8
        /*0020*/ 	.dword	_ZN85_INTERNAL_0e2e1368_49_flash_fwd_hdim96_bf16_paged_split_softcap_sm80_cu_49158569_35784cuda3std3__487_GLOBAL__N__0e2e1368_49_flash_fwd_hdim96_bf16_paged_split_softcap_sm80_cu_49158569_35786ignoreE
	.align		8
        /*0028*/ 	.dword	_ZN85_INTERNAL_0e2e1368_49_flash_fwd_hdim96_bf16_paged_split_softcap_sm80_cu_49158569_35784cuda3std3__419piecewise_constructE
	.align		8
        /*0030*/ 	.dword	_ZN85_INTERNAL_0e2e1368_49_flash_fwd_hdim96_bf16_paged_split_softcap_sm80_cu_49158569_35784cuda3std3__48in_placeE
	.align		8
        /*0038*/ 	.dword	_ZN85_INTERNAL_0e2e1368_49_flash_fwd_hdim96_bf16_paged_split_softcap_sm80_cu_49158569_35784cuda3std6ranges3__45__cpo4swapE
	.align		8
        /*0040*/ 	.dword	_ZN85_INTERNAL_0e2e1368_49_flash_fwd_hdim96_bf16_paged_split_softcap_sm80_cu_49158569_35784cuda3std6ranges3__45__cpo9iter_moveE
	.align		8
        /*0048*/ 	.dword	_ZN85_INTERNAL_0e2e1368_49_flash_fwd_hdim96_bf16_paged_split_softcap_sm80_cu_49158569_35784cute7productE
	.align		8
        /*0050*/ 	.dword	_ZN85_INTERNAL_0e2e1368_49_flash_fwd_hdim96_bf16_paged_split_softcap_sm80_cu_49158569_35784cute1_E


//--------------------- .text._ZN7cutlass13device_kernelIN5flash19enable_sm80_to_sm89INS1_16FlashAttnFwdSm80INS1_25CollectiveMainloopFwdSm80ILi4ELi1ELb0EN4cute5tupleIJNS5_1CILi128EEENS7_ILi64EEENS7_ILi96EEEEEELi96ENS_10bfloat16_tEfNS_4arch4Sm80ELb0ELb0ELb1ELb0ELb1ELb0ELb1ELb1EEENS1_21CollectiveEpilogueFwdINS6_IJS8_SA_S9_EEENS6_IJNS7_ILi1EEESI_SI_EEESC_SE_Li128ELb0ELb1ELb1ELb0EEENS1_19SingleTileSchedulerILb0ELb1ELb1ELi128EEEEEEEEEvNT_6ParamsE --------------------------
	.section	.text._ZN7cutlass13device_kernelIN5flash19enable_sm80_to_sm89INS1_16FlashAttnFwdSm80INS1_25CollectiveMainloopFwdSm80ILi4ELi1ELb0EN4cute5tupleIJNS5_1CILi128EEENS7_ILi64EEENS7_ILi96EEEEEELi96ENS_10bfloat16_tEfNS_4arch4Sm80ELb0ELb0ELb1ELb0ELb1ELb0ELb1ELb1EEENS1_21CollectiveEpilogueFwdINS6_IJS8_SA_S9_EEENS6_IJNS7_ILi1EEESI_SI_EEESC_SE_Li128ELb0ELb1ELb1ELb0EEENS1_19SingleTileSchedulerILb0ELb1ELb1ELi128EEEEEEEEEvNT_6ParamsE,"ax",@progbits
	.align	128
.text._ZN7cutlass13device_kernelIN5flash19enable_sm80_to_sm89INS1_16FlashAttnFwdSm80INS1_25CollectiveMainloopFwdSm80ILi4ELi1ELb0EN4cute5tupleIJNS5_1CILi128EEENS7_ILi64EEENS7_ILi96EEEEEELi96ENS_10bfloat16_tEfNS_4arch4Sm80ELb0ELb0ELb1ELb0ELb1ELb0ELb1ELb1EEENS1_21CollectiveEpilogueFwdINS6_IJS8_SA_S9_EEENS6_IJNS7_ILi1EEESI_SI_EEESC_SE_Li128ELb0ELb1ELb1ELb0EEENS1_19SingleTileSchedulerILb0ELb1ELb1ELi128EEEEEEEEEvNT_6ParamsE:
        .type           _ZN7cutlass13device_kernelIN5flash19enable_sm80_to_sm89INS1_16FlashAttnFwdSm80INS1_25CollectiveMainloopFwdSm80ILi4ELi1ELb0EN4cute5tupleIJNS5_1CILi128EEENS7_ILi64EEENS7_ILi96EEEEEELi96ENS_10bfloat16_tEfNS_4arch4Sm80ELb0ELb0ELb1ELb0ELb1ELb0ELb1ELb1EEENS1_21CollectiveEpilogueFwdINS6_IJS8_SA_S9_EEENS6_IJNS7_ILi1EEESI_SI_EEESC_SE_Li128ELb0ELb1ELb1ELb0EEENS1_19SingleTileSchedulerILb0ELb1ELb1ELi128EEEEEEEEEvNT_6ParamsE,@function
        .size           _ZN7cutlass13device_kernelIN5flash19enable_sm80_to_sm89INS1_16FlashAttnFwdSm80INS1_25CollectiveMainloopFwdSm80ILi4ELi1ELb0EN4cute5tupleIJNS5_1CILi128EEENS7_ILi64EEENS7_ILi96EEEEEELi96ENS_10bfloat16_tEfNS_4arch4Sm80ELb0ELb0ELb1ELb0ELb1ELb0ELb1ELb1EEENS1_21CollectiveEpilogueFwdINS6_IJS8_SA_S9_EEENS6_IJNS7_ILi1EEESI_SI_EEESC_SE_Li128ELb0ELb1ELb1ELb0EEENS1_19SingleTileSchedulerILb0ELb1ELb1ELi128EEEEEEEEEvNT_6ParamsE,(.L_x_9 - _ZN7cutlass13device_kernelIN5flash19enable_sm80_to_sm89INS1_16FlashAttnFwdSm80INS1_25CollectiveMainloopFwdSm80ILi4ELi1ELb0EN4cute5tupleIJNS5_1CILi128EEENS7_ILi64EEENS7_ILi96EEEEEELi96ENS_10bfloat16_tEfNS_4arch4Sm80ELb0ELb0ELb1ELb0ELb1ELb0ELb1ELb1EEENS1_21CollectiveEpilogueFwdINS6_IJS8_SA_S9_EEENS6_IJNS7_ILi1EEESI_SI_EEESC_SE_Li128ELb0ELb1ELb1ELb0EEENS1_19SingleTileSchedulerILb0ELb1ELb1ELi128EEEEEEEEEvNT_6ParamsE)
        .other          _ZN7cutlass13device_kernelIN5flash19enable_sm80_to_sm89INS1_16FlashAttnFwdSm80INS1_25CollectiveMainloopFwdSm80ILi4ELi1ELb0EN4cute5tupleIJNS5_1CILi128EEENS7_ILi64EEENS7_ILi96EEEEEELi96ENS_10bfloat16_tEfNS_4arch4Sm80ELb0ELb0ELb1ELb0ELb1ELb0ELb1ELb1EEENS1_21CollectiveEpilogueFwdINS6_IJS8_SA_S9_EEENS6_IJNS7_ILi1EEESI_SI_EEESC_SE_Li128ELb0ELb1ELb1ELb0EEENS1_19SingleTileSchedulerILb0ELb1ELb1ELi128EEEEEEEEEvNT_6ParamsE,@"STO_CUDA_ENTRY STV_DEFAULT"
_ZN7cutlass13device_kernelIN5flash19enable_sm80_to_sm89INS1_16FlashAttnFwdSm80INS1_25CollectiveMainloopFwdSm80ILi4ELi1ELb0EN4cute5tupleIJNS5_1CILi128EEENS7_ILi64EEENS7_ILi96EEEEEELi96ENS_10bfloat16_tEfNS_4arch4Sm80ELb0ELb0ELb1ELb0ELb1ELb0ELb1ELb1EEENS1_21CollectiveEpilogueFwdINS6_IJS8_SA_S9_EEENS6_IJNS7_ILi1EEESI_SI_EEESC_SE_Li128ELb0ELb1ELb1ELb0EEENS1_19SingleTileSchedulerILb0ELb1ELb1ELi128EEEEEEEEEvNT_6ParamsE:
[----:B------:R-:W-:Y:S01]  /*0000*/  LDC R1, c[0x0][0x28] ;  /* 0x00000a00ff017b82 */ /* 0x000fe20000000800 */
[----:B------:R-:W-:Y:S05]  /*0010*/  EXIT ;  /* 0x000000000000794d */ /* 0x000fea0003800000 */
.L_x_0:
[----:B------:R-:W-:-:S00]  /*0020*/  BRA `(.L_x_0) ;  /* 0xfffffffc00fc7947 */ /* 0x000fc0000383ffff */
[----:B------:R-:W-:-:S00]  /*0030*/  NOP ;  /* 0x0000000000007918 */ /* 0x000fc00000000000 */
        /* <DEDUP_REMOVED lines=12> */
.L_x_9:


//--------------------- .text._ZN7cutlass13device_kernelIN5flash19enable_sm80_to_sm89INS1_16FlashAttnFwdSm80INS1_25CollectiveMainloopFwdSm80ILi4ELi1ELb0EN4cute5tupleIJNS5_1CILi128EEENS7_ILi48EEENS7_ILi96EEEEEELi96ENS_10bfloat16_tEfNS_4arch4Sm80ELb0ELb0ELb1ELb1ELb1ELb0ELb1ELb1EEENS1_21CollectiveEpilogueFwdINS6_IJS8_SA_S9_EEENS6_IJNS7_ILi1EEESI_SI_EEESC_SE_Li128ELb1ELb1ELb1ELb0EEENS1_36VarlenDynamicPersistentTileSchedulerILi128ELi48ELi128ELi128ELb1ELb1ELb0ELb0ELb1ELb1EEEEEEEEEvNT_6ParamsE --------------------------
	.section	.text._ZN7cutlass13device_kernelIN5flash19enable_sm80_to_sm89INS1_16FlashAttnFwdSm80INS1_25CollectiveMainloopFwdSm80ILi4ELi1ELb0EN4cute5tupleIJNS5_1CILi128EEENS7_ILi48EEENS7_ILi96EEEEEELi96ENS_10bfloat16_tEfNS_4arch4Sm80ELb0ELb0ELb1ELb1ELb1ELb0ELb1ELb1EEENS1_21CollectiveEpilogueFwdINS6_IJS8_SA_S9_EEENS6_IJNS7_ILi1EEESI_SI_EEESC_SE_Li128ELb1ELb1ELb1ELb0EEENS1_36VarlenDynamicPersistentTileSchedulerILi128ELi48ELi128ELi128ELb1ELb1ELb0ELb0ELb1ELb1EEEEEEEEEvNT_6ParamsE,"ax",@progbits
	.align	128
.text._ZN7cutlass13device_kernelIN5flash19enable_sm80_to_sm89INS1_16FlashAttnFwdSm80INS1_25CollectiveMainloopFwdSm80ILi4ELi1ELb0EN4cute5tupleIJNS5_1CILi128EEENS7_ILi48EEENS7_ILi96EEEEEELi96ENS_10bfloat16_tEfNS_4arch4Sm80ELb0ELb0ELb1ELb1ELb1ELb0ELb1ELb1EEENS1_21CollectiveEpilogueFwdINS6_IJS8_SA_S9_EEENS6_IJNS7_ILi1EEESI_SI_EEESC_SE_Li128ELb1ELb1ELb1ELb0EEENS1_36VarlenDynamicPersistentTileSchedulerILi128ELi48ELi128ELi128ELb1ELb1ELb0ELb0ELb1ELb1EEEEEEEEEvNT_6ParamsE:
        .type           _ZN7cutlass13device_kernelIN5flash19enable_sm80_to_sm89INS1_16FlashAttnFwdSm80INS1_25CollectiveMainloopFwdSm80ILi4ELi1ELb0EN4cute5tupleIJNS5_1CILi128EEENS7_ILi48EEENS7_ILi96EEEEEELi96ENS_10bfloat16_tEfNS_4arch4Sm80ELb0ELb0ELb1ELb1ELb1ELb0ELb1ELb1EEENS1_21CollectiveEpilogueFwdINS6_IJS8_SA_S9_EEENS6_IJNS7_ILi1EEESI_SI_EEESC_SE_Li128ELb1ELb1ELb1ELb0EEENS1_36VarlenDynamicPersistentTileSchedulerILi128ELi48ELi128ELi128ELb1ELb1ELb0ELb0ELb1ELb1EEEEEEEEEvNT_6ParamsE,@function
        .size           _ZN7cutlass13device_kernelIN5flash19enable_sm80_to_sm89INS1_16FlashAttnFwdSm80INS1_25CollectiveMainloopFwdSm80ILi4ELi1ELb0EN4cute5tupleIJNS5_1CILi128EEENS7_ILi48EEENS7_ILi96EEEEEELi96ENS_10bfloat16_tEfNS_4arch4Sm80ELb0ELb0ELb1ELb1ELb1ELb0ELb1ELb1EEENS1_21CollectiveEpilogueFwdINS6_IJS8_SA_S9_EEENS6_IJNS7_ILi1EEESI_SI_EEESC_SE_Li128ELb1ELb1ELb1ELb0EEENS1_36VarlenDynamicPersistentTileSchedulerILi128ELi48ELi128ELi128ELb1ELb1ELb0ELb0ELb1ELb1EEEEEEEEEvNT_6ParamsE,(.L_x_10 - _ZN7cutlass13device_kernelIN5flash19enable_sm80_to_sm89INS1_16FlashAttnFwdSm80INS1_25CollectiveMainloopFwdSm80ILi4ELi1ELb0EN4cute5tupleIJNS5_1CILi128EEENS7_ILi48EEENS7_ILi96EEEEEELi96ENS_10bfloat16_tEfNS_4arch4Sm80ELb0ELb0ELb1ELb1ELb1ELb0ELb1ELb1EEENS1_21CollectiveEpilogueFwdINS6_IJS8_SA_S9_EEENS6_IJNS7_ILi1EEESI_SI_EEESC_SE_Li128ELb1ELb1ELb1ELb0EEENS1_36VarlenDynamicPersistentTileSchedulerILi128ELi48ELi128ELi128ELb1ELb1ELb0ELb0ELb1ELb1EEEEEEEEEvNT_6ParamsE)
        .other          _ZN7cutlass13device_kernelIN5flash19enable_sm80_to_sm89INS1_16FlashAttnFwdSm80INS1_25CollectiveMainloopFwdSm80ILi4ELi1ELb0EN4cute5tupleIJNS5_1CILi128EEENS7_ILi48EEENS7_ILi96EEEEEELi96ENS_10bfloat16_tEfNS_4arch4Sm80ELb0ELb0ELb1ELb1ELb1ELb0ELb1ELb1EEENS1_21CollectiveEpilogueFwdINS6_IJS8_SA_S9_EEENS6_IJNS7_ILi1EEESI_SI_EEESC_SE_Li128ELb1ELb1ELb1ELb0EEENS1_36VarlenDynamicPersistentTileSchedulerILi128ELi48ELi128ELi128ELb1ELb1ELb0ELb0ELb1ELb1EEEEEEEEEvNT_6ParamsE,@"STO_CUDA_ENTRY STV_DEFAULT"
_ZN7cutlass13device_kernelIN5flash19enable_sm80_to_sm89INS1_16FlashAttnFwdSm80INS1_25CollectiveMainloopFwdSm80ILi4ELi1ELb0EN4cute5tupleIJNS5_1CILi128EEENS7_ILi48EEENS7_ILi96EEEEEELi96ENS_10bfloat16_tEfNS_4arch4Sm80ELb0ELb0ELb1ELb1ELb1ELb0ELb1ELb1EEENS1_21CollectiveEpilogueFwdINS6_IJS8_SA_S9_EEENS6_IJNS7_ILi1EEESI_SI_EEESC_SE_Li128ELb1ELb1ELb1ELb0EEENS1_36VarlenDynamicPersistentTileSchedulerILi128ELi48ELi128ELi128ELb1ELb1ELb0ELb0ELb1ELb1EEEEEEEEEvNT_6ParamsE:
[----:B------:R-:W-:Y:S01]  /*0000*/  LDC R1, c[0x0][0x28] ;  /* 0x00000a00ff017b82 */ /* 0x000fe20000000800 */
[----:B------:R-:W-:Y:S05]  /*0010*/  EXIT ;  /* 0x000000000000794d */ /* 0x000fea0003800000 */
.L_x_1:
        /* <DEDUP_REMOVED lines=14> */
.L_x_10:


//--------------------- .text._ZN7cutlass13device_kernelIN5flash19enable_sm80_to_sm89INS1_16FlashAttnFwdSm80INS1_25CollectiveMainloopFwdSm80ILi4ELi1ELb0EN4cute5tupleIJNS5_1CILi128EEENS7_ILi48EEENS7_ILi96EEEEEELi96ENS_10bfloat16_tEfNS_4arch4Sm80ELb0ELb0ELb1ELb1ELb1ELb1ELb1ELb1EEENS1_21CollectiveEpilogueFwdINS6_IJS8_SA_S9_EEENS6_IJNS7_ILi1EEESI_SI_EEESC_SE_Li128ELb1ELb1ELb1ELb0EEENS1_36VarlenDynamicPersistentTileSchedulerILi128ELi48ELi128ELi128ELb1ELb1ELb0ELb0ELb1ELb1EEEEEEEEEvNT_6ParamsE --------------------------
	.section	.text._ZN7cutlass13device_kernelIN5flash19enable_sm80_to_sm89INS1_16FlashAttnFwdSm80INS1_25CollectiveMainloopFwdSm80ILi4ELi1ELb0EN4cute5tupleIJNS5_1CILi128EEENS7_ILi48EEENS7_ILi96EEEEEELi96ENS_10bfloat16_tEfNS_4arch4Sm80ELb0ELb0ELb1ELb1ELb1ELb1ELb1ELb1EEENS1_21CollectiveEpilogueFwdINS6_IJS8_SA_S9_EEENS6_IJNS7_ILi1EEESI_SI_EEESC_SE_Li128ELb1ELb1ELb1ELb0EEENS1_36VarlenDynamicPersistentTileSchedulerILi128ELi48ELi128ELi128ELb1ELb1ELb0ELb0ELb1ELb1EEEEEEEEEvNT_6ParamsE,"ax",@progbits
	.align	128
.text._ZN7cutlass13device_kernelIN5flash19enable_sm80_to_sm89INS1_16FlashAttnFwdSm80INS1_25CollectiveMainloopFwdSm80ILi4ELi1ELb0EN4cute5tupleIJNS5_1CILi128EEENS7_ILi48EEENS7_ILi96EEEEEELi96ENS_10bfloat16_tEfNS_4arch4Sm80ELb0ELb0ELb1ELb1ELb1ELb1ELb1ELb1EEENS1_21CollectiveEpilogueFwdINS6_IJS8_SA_S9_EEENS6_IJNS7_ILi1EEESI_SI_EEESC_SE_Li128ELb1ELb1ELb1ELb0EEENS1_36VarlenDynamicPersistentTileSchedulerILi128ELi48ELi128ELi128ELb1ELb1ELb0ELb0ELb1ELb1EEEEEEEEEvNT_6ParamsE:
        .type           _ZN7cutlass13device_kernelIN5flash19enable_sm80_to_sm89INS1_16FlashAttnFwdSm80INS1_25CollectiveMainloopFwdSm80ILi4ELi1ELb0EN4cute5tupleIJNS5_1CILi128EEENS7_ILi48EEENS7_ILi96EEEEEELi96ENS_10bfloat16_tEfNS_4arch4Sm80ELb0ELb0ELb1ELb1ELb1ELb1ELb1ELb1EEENS1_21CollectiveEpilogueFwdINS6_IJS8_SA_S9_EEENS6_IJNS7_ILi1EEESI_SI_EEESC_SE_Li128ELb1ELb1ELb1ELb0EEENS1_36VarlenDynamicPersistentTileSchedulerILi128ELi48ELi128ELi128ELb1ELb1ELb0ELb0ELb1ELb1EEEEEEEEEvNT_6ParamsE,@function
        .size           _ZN7cutlass13device_kernelIN5flash19enable_sm80_to_sm89INS1_16FlashAttnFwdSm80INS1_25CollectiveMainloopFwdSm80ILi4ELi1ELb0EN4cute5tupleIJNS5_1CILi128EEENS7_ILi48EEENS7_ILi96EEEEEELi96ENS_10bfloat16_tEfNS_4arch4Sm80ELb0ELb0ELb1ELb1ELb1ELb1ELb1ELb1EEENS1_21CollectiveEpilogueFwdINS6_IJS8_SA_S9_EEENS6_IJNS7_ILi1EEESI_SI_EEESC_SE_Li128ELb1ELb1ELb1ELb0EEENS1_36VarlenDynamicPersistentTileSchedulerILi128ELi48ELi128ELi128ELb1ELb1ELb0ELb0ELb1ELb1EEEEEEEEEvNT_6ParamsE,(.L_x_11 - _ZN7cutlass13device_kernelIN5flash19enable_sm80_to_sm89INS1_16FlashAttnFwdSm80INS1_25CollectiveMainloopFwdSm80ILi4ELi1ELb0EN4cute5tupleIJNS5_1CILi128EEENS7_ILi48EEENS7_ILi96EEEEEELi96ENS_10bfloat16_tEfNS_4arch4Sm80ELb0ELb0ELb1ELb1ELb1ELb1ELb1ELb1EEENS1_21CollectiveEpilogueFwdINS6_IJS8_SA_S9_EEENS6_IJNS7_ILi1EEESI_SI_EEESC_SE_Li128ELb1ELb1ELb1ELb0EEENS1_36VarlenDynamicPersistentTileSchedulerILi128ELi48ELi128ELi128ELb1ELb1ELb0ELb0ELb1ELb1EEEEEEEEEvNT_6ParamsE)
        .other          _ZN7cutlass13device_kernelIN5flash19enable_sm80_to_sm89INS1_16FlashAttnFwdSm80INS1_25CollectiveMainloopFwdSm80ILi4ELi1ELb0EN4cute5tupleIJNS5_1CILi128EEENS7_ILi48EEENS7_ILi96EEEEEELi96ENS_10bfloat16_tEfNS_4arch4Sm80ELb0ELb0ELb1ELb1ELb1ELb1ELb1ELb1EEENS1_21CollectiveEpilogueFwdINS6_IJS8_SA_S9_EEENS6_IJNS7_ILi1EEESI_SI_EEESC_SE_Li128ELb1ELb1ELb1ELb0EEENS1_36VarlenDynamicPersistentTileSchedulerILi128ELi48ELi128ELi128ELb1ELb1ELb0ELb0ELb1ELb1EEEEEEEEEvNT_6ParamsE,@"STO_CUDA_ENTRY STV_DEFAULT"
_ZN7cutlass13device_kernelIN5flash19enable_sm80_to_sm89INS1_16FlashAttnFwdSm80INS1_25CollectiveMainloopFwdSm80ILi4ELi1ELb0EN4cute5tupleIJNS5_1CILi128EEENS7_ILi48EEENS7_ILi96EEEEEELi96ENS_10bfloat16_tEfNS_4arch4Sm80ELb0ELb0ELb1ELb1ELb1ELb1ELb1ELb1EEENS1_21CollectiveEpilogueFwdINS6_IJS8_SA_S9_EEENS6_IJNS7_ILi1EEESI_SI_EEESC_SE_Li128ELb1ELb1ELb1ELb0EEENS1_36VarlenDynamicPersistentTileSchedulerILi128ELi48ELi128ELi128ELb1ELb1ELb0ELb0ELb1ELb1EEEEEEEEEvNT_6ParamsE:
[----:B------:R-:W-:Y:S01]  /*0000*/  LDC R1, c[0x0][0x28] ;  /* 0x00000a00ff017b82 */ /* 0x000fe20000000800 */
[----:B------:R-:W-:Y:S05]  /*0010*/  EXIT ;  /* 0x000000000000794d */ /* 0x000fea0003800000 */
.L_x_2:
        /* <DEDUP_REMOVED lines=14> */
.L_x_11:


//--------------------- .text._ZN7cutlass13device_kernelIN5flash19enable_sm80_to_sm89INS1_16FlashAttnFwdSm80INS1_25CollectiveMainloopFwdSm80ILi4ELi1ELb0EN4cute5tupleIJNS5_1CILi128EEENS7_ILi48EEENS7_ILi96EEEEEELi96ENS_10bfloat16_tEfNS_4arch4Sm80ELb0ELb1ELb1ELb0ELb1ELb0ELb1ELb1EEENS1_21CollectiveEpilogueFwdINS6_IJS8_SA_S9_EEENS6_IJNS7_ILi1EEESI_SI_EEESC_SE_Li128ELb0ELb1ELb1ELb0EEENS1_19SingleTileSchedulerILb0ELb1ELb1ELi128EEEEEEEEEvNT_6ParamsE --------------------------
	.section	.text._ZN7cutlass13device_kernelIN5flash19enable_sm80_to_sm89INS1_16FlashAttnFwdSm80INS1_25CollectiveMainloopFwdSm80ILi4ELi1ELb0EN4cute5tupleIJNS5_1CILi128EEENS7_ILi48EEENS7_ILi96EEEEEELi96ENS_10bfloat16_tEfNS_4arch4Sm80ELb0ELb1ELb1ELb0ELb1ELb0ELb1ELb1EEENS1_21CollectiveEpilogueFwdINS6_IJS8_SA_S9_EEENS6_IJNS7_ILi1EEESI_SI_EEESC_SE_Li128ELb0ELb1ELb1ELb0EEENS1_19SingleTileSchedulerILb0ELb1ELb1ELi128EEEEEEEEEvNT_6ParamsE,"ax",@progbits
	.align	128
.text._ZN7cutlass13device_kernelIN5flash19enable_sm80_to_sm89INS1_16FlashAttnFwdSm80INS1_25CollectiveMainloopFwdSm80ILi4ELi1ELb0EN4cute5tupleIJNS5_1CILi128EEENS7_ILi48EEENS7_ILi96EEEEEELi96ENS_10bfloat16_tEfNS_4arch4Sm80ELb0ELb1ELb1ELb0ELb1ELb0ELb1ELb1EEENS1_21CollectiveEpilogueFwdINS6_IJS8_SA_S9_EEENS6_IJNS7_ILi1EEESI_SI_EEESC_SE_Li128ELb0ELb1ELb1ELb0EEENS1_19SingleTileSchedulerILb0ELb1ELb1ELi128EEEEEEEEEvNT_6ParamsE:
        .type           _ZN7cutlass13device_kernelIN5flash19enable_sm80_to_sm89INS1_16FlashAttnFwdSm80INS1_25CollectiveMainloopFwdSm80ILi4ELi1ELb0EN4cute5tupleIJNS5_1CILi128EEENS7_ILi48EEENS7_ILi96EEEEEELi96ENS_10bfloat16_tEfNS_4arch4Sm80ELb0ELb1ELb1ELb0ELb1ELb0ELb1ELb1EEENS1_21CollectiveEpilogueFwdINS6_IJS8_SA_S9_EEENS6_IJNS7_ILi1EEESI_SI_EEESC_SE_Li128ELb0ELb1ELb1ELb0EEENS1_19SingleTileSchedulerILb0ELb1ELb1ELi128EEEEEEEEEvNT_6ParamsE,@function
        .size           _ZN7cutlass13device_kernelIN5flash19enable_sm80_to_sm89INS1_16FlashAttnFwdSm80INS1_25CollectiveMainloopFwdSm80ILi4ELi1ELb0EN4cute5tupleIJNS5_1CILi128EEENS7_ILi48EEENS7_ILi96EEEEEELi96ENS_10bfloat16_tEfNS_4arch4Sm80ELb0ELb1ELb1ELb0ELb1ELb0ELb1ELb1EEENS1_21CollectiveEpilogueFwdINS6_IJS8_SA_S9_EEENS6_IJNS7_ILi1EEESI_SI_EEESC_SE_Li128ELb0ELb1ELb1ELb0EEENS1_19SingleTileSchedulerILb0ELb1ELb1ELi128EEEEEEEEEvNT_6ParamsE,(.L_x_12 - _ZN7cutlass13device_kernelIN5flash19enable_sm80_to_sm89INS1_16FlashAttnFwdSm80INS1_25CollectiveMainloopFwdSm80ILi4ELi1ELb0EN4cute5tupleIJNS5_1CILi128EEENS7_ILi48EEENS7_ILi96EEEEEELi96ENS_10bfloat16_tEfNS_4arch4Sm80ELb0ELb1ELb1ELb0ELb1ELb0ELb1ELb1EEENS1_21CollectiveEpilogueFwdINS6_IJS8_SA_S9_EEENS6_IJNS7_ILi1EEESI_SI_EEESC_SE_Li128ELb0ELb1ELb1ELb0EEENS1_19SingleTileSchedulerILb0ELb1ELb1ELi128EEEEEEEEEvNT_6ParamsE)
        .other          _ZN7cutlass13device_kernelIN5flash19enable_sm80_to_sm89INS1_16FlashAttnFwdSm80INS1_25CollectiveMainloopFwdSm80ILi4ELi1ELb0EN4cute5tupleIJNS5_1CILi128EEENS7_ILi48EEENS7_ILi96EEEEEELi96ENS_10bfloat16_tEfNS_4arch4Sm80ELb0ELb1ELb1ELb0ELb1ELb0ELb1ELb1EEENS1_21CollectiveEpilogueFwdINS6_IJS8_SA_S9_EEENS6_IJNS7_ILi1EEESI_SI_EEESC_SE_Li128ELb0ELb1ELb1ELb0EEENS1_19SingleTileSchedulerILb0ELb1ELb1ELi128EEEEEEEEEvNT_6ParamsE,@"STO_CUDA_ENTRY STV_DEFAULT"
_ZN7cutlass13device_kernelIN5flash19enable_sm80_to_sm89INS1_16FlashAttnFwdSm80INS1_25CollectiveMainloopFwdSm80ILi4ELi1ELb0EN4cute5tupleIJNS5_1CILi128EEENS7_ILi48EEENS7_ILi96EEEEEELi96ENS_10bfloat16_tEfNS_4arch4Sm80ELb0ELb1ELb1ELb0ELb1ELb0ELb1ELb1EEENS1_21CollectiveEpilogueFwdINS6_IJS8_SA_S9_EEENS6_IJNS7_ILi1EEESI_SI_EEESC_SE_Li128ELb0ELb1ELb1ELb0EEENS1_19SingleTileSchedulerILb0ELb1ELb1ELi128EEEEEEEEEvNT_6ParamsE:
[----:B------:R-:W-:Y:S01]  /*0000*/  LDC R1, c[0x0][0x28] ;  /* 0x00000a00ff017b82 */ /* 0x000fe20000000800 */
[----:B------:R-:W-:Y:S05]  /*0010*/  EXIT ;  /* 0x000000000000794d */ /* 0x000fea0003800000 */
.L_x_3:
        /* <DEDUP_REMOVED lines=14> */
.L_x_12:


//--------------------- .text._ZN7cutlass13device_kernelIN5flash19enable_sm80_to_sm89INS1_16FlashAttnFwdSm80INS1_25CollectiveMainloopFwdSm80ILi4ELi1ELb0EN4cute5tupleIJNS5_1CILi128EEENS7_ILi48EEENS7_ILi96EEEEEELi96ENS_10bfloat16_tEfNS_4arch4Sm80ELb0ELb1ELb1ELb1ELb1ELb0ELb1ELb1EEENS1_21CollectiveEpilogueFwdINS6_IJS8_SA_S9_EEENS6_IJNS7_ILi1EEESI_SI_EEESC_SE_Li128ELb1ELb1ELb1ELb0EEENS1_36VarlenDynamicPersistentTileSchedulerILi128ELi48ELi128ELi128ELb1ELb1ELb0ELb1ELb0ELb1EEEEEEEEEvNT_6ParamsE --------------------------
	.section	.text._ZN7cutlass13device_kernelIN5flash19enable_sm80_to_sm89INS1_16FlashAttnFwdSm80INS1_25CollectiveMainloopFwdSm80ILi4ELi1ELb0EN4cute5tupleIJNS5_1CILi128EEENS7_ILi48EEENS7_ILi96EEEEEELi96ENS_10bfloat16_tEfNS_4arch4Sm80ELb0ELb1ELb1ELb1ELb1ELb0ELb1ELb1EEENS1_21CollectiveEpilogueFwdINS6_IJS8_SA_S9_EEENS6_IJNS7_ILi1EEESI_SI_EEESC_SE_Li128ELb1ELb1ELb1ELb0EEENS1_36VarlenDynamicPersistentTileSchedulerILi128ELi48ELi128ELi128ELb1ELb1ELb0ELb1ELb0ELb1EEEEEEEEEvNT_6ParamsE,"ax",@progbits
	.align	128
.text._ZN7cutlass13device_kernelIN5flash19enable_sm80_to_sm89INS1_16FlashAttnFwdSm80INS1_25CollectiveMainloopFwdSm80ILi4ELi1ELb0EN4cute5tupleIJNS5_1CILi128EEENS7_ILi48EEENS7_ILi96EEEEEELi96ENS_10bfloat16_tEfNS_4arch4Sm80ELb0ELb1ELb1ELb1ELb1ELb0ELb1ELb1EEENS1_21CollectiveEpilogueFwdINS6_IJS8_SA_S9_EEENS6_IJNS7_ILi1EEESI_SI_EEESC_SE_Li128ELb1ELb1ELb1ELb0EEENS1_36VarlenDynamicPersistentTileSchedulerILi128ELi48ELi128ELi128ELb1ELb1ELb0ELb1ELb0ELb1EEEEEEEEEvNT_6ParamsE:
        .type           _ZN7cutlass13device_kernelIN5flash19enable_sm80_to_sm89INS1_16FlashAttnFwdSm80INS1_25CollectiveMainloopFwdSm80ILi4ELi1ELb0EN4cute5tupleIJNS5_1CILi128EEENS7_ILi48EEENS7_ILi96EEEEEELi96ENS_10bfloat16_tEfNS_4arch4Sm80ELb0ELb1ELb1ELb1ELb1ELb0ELb1ELb1EEENS1_21CollectiveEpilogueFwdINS6_IJS8_SA_S9_EEENS6_IJNS7_ILi1EEESI_SI_EEESC_SE_Li128ELb1ELb1ELb1ELb0EEENS1_36VarlenDynamicPersistentTileSchedulerILi128ELi48ELi128ELi128ELb1ELb1ELb0ELb1ELb0ELb1EEEEEEEEEvNT_6ParamsE,@function
        .size           _ZN7cutlass13device_kernelIN5flash19enable_sm80_to_sm89INS1_16FlashAttnFwdSm80INS1_25CollectiveMainloopFwdSm80ILi4ELi1ELb0EN4cute5tupleIJNS5_1CILi128EEENS7_ILi48EEENS7_ILi96EEEEEELi96ENS_10bfloat16_tEfNS_4arch4Sm80ELb0ELb1ELb1ELb1ELb1ELb0ELb1ELb1EEENS1_21CollectiveEpilogueFwdINS6_IJS8_SA_S9_EEENS6_IJNS7_ILi1EEESI_SI_EEESC_SE_Li128ELb1ELb1ELb1ELb0EEENS1_36VarlenDynamicPersistentTileSchedulerILi128ELi48ELi128ELi128ELb1ELb1ELb0ELb1ELb0ELb1EEEEEEEEEvNT_6ParamsE,(.L_x_13 - _ZN7cutlass13device_kernelIN5flash19enable_sm80_to_sm89INS1_16FlashAttnFwdSm80INS1_25CollectiveMainloopFwdSm80ILi4ELi1ELb0EN4cute5tupleIJNS5_1CILi128EEENS7_ILi48EEENS7_ILi96EEEEEELi96ENS_10bfloat16_tEfNS_4arch4Sm80ELb0ELb1ELb1ELb1ELb1ELb0ELb1ELb1EEENS1_21CollectiveEpilogueFwdINS6_IJS8_SA_S9_EEENS6_IJNS7_ILi1EEESI_SI_EEESC_SE_Li128ELb1ELb1ELb1ELb0EEENS1_36VarlenDynamicPersistentTileSchedulerILi128ELi48ELi128ELi128ELb1ELb1ELb0ELb1ELb0ELb1EEEEEEEEEvNT_6ParamsE)
        .other          _ZN7cutlass13device_kernelIN5flash19enable_sm80_to_sm89INS1_16FlashAttnFwdSm80INS1_25CollectiveMainloopFwdSm80ILi4ELi1ELb0EN4cute5tupleIJNS5_1CILi128EEENS7_ILi48EEENS7_ILi96EEEEEELi96ENS_10bfloat16_tEfNS_4arch4Sm80ELb0ELb1ELb1ELb1ELb1ELb0ELb1ELb1EEENS1_21CollectiveEpilogueFwdINS6_IJS8_SA_S9_EEENS6_IJNS7_ILi1EEESI_SI_EEESC_SE_Li128ELb1ELb1ELb1ELb0EEENS1_36VarlenDynamicPersistentTileSchedulerILi128ELi48ELi128ELi128ELb1ELb1ELb0ELb1ELb0ELb1EEEEEEEEEvNT_6ParamsE,@"STO_CUDA_ENTRY STV_DEFAULT"
_ZN7cutlass13device_kernelIN5flash19enable_sm80_to_sm89INS1_16FlashAttnFwdSm80INS1_25CollectiveMainloopFwdSm80ILi4ELi1ELb0EN4cute5tupleIJNS5_1CILi128EEENS7_ILi48EEENS7_ILi96EEEEEELi96ENS_10bfloat16_tEfNS_4arch4Sm80ELb0ELb1ELb1ELb1ELb1ELb0ELb1ELb1EEENS1_21CollectiveEpilogueFwdINS6_IJS8_SA_S9_EEENS6_IJNS7_ILi1EEESI_SI_EEESC_SE_Li128ELb1ELb1ELb1ELb0EEENS1_36VarlenDynamicPersistentTileSchedulerILi128ELi48ELi128ELi128ELb1ELb1ELb0ELb1ELb0ELb1EEEEEEEEEvNT_6ParamsE:
[----:B------:R-:W-:Y:S01]  /*0000*/  LDC R1, c[0x0][0x28] ;  /* 0x00000a00ff017b82 */ /* 0x000fe20000000800 */
[----:B------:R-:W-:Y:S05]  /*0010*/  EXIT ;  /* 0x000000000000794d */ /* 0x000fea0003800000 */
.L_x_4:
        /* <DEDUP_REMOVED lines=14> */
.L_x_13:


//--------------------- .text._ZN7cutlass13device_kernelIN5flash19enable_sm80_to_sm89INS1_16FlashAttnFwdSm80INS1_25CollectiveMainloopFwdSm80ILi4ELi1ELb0EN4cute5tupleIJNS5_1CILi128EEENS7_ILi48EEENS7_ILi96EEEEEELi96ENS_10bfloat16_tEfNS_4arch4Sm80ELb0ELb1ELb1ELb1ELb1ELb1ELb1ELb1EEENS1_21CollectiveEpilogueFwdINS6_IJS8_SA_S9_EEENS6_IJNS7_ILi1EEESI_SI_EEESC_SE_Li128ELb1ELb1ELb1ELb0EEENS1_36VarlenDynamicPersistentTileSchedulerILi128ELi48ELi128ELi128ELb1ELb1ELb0ELb1ELb0ELb1EEEEEEEEEvNT_6ParamsE --------------------------
	.section	.text._ZN7cutlass13device_kernelIN5flash19enable_sm80_to_sm89INS1_16FlashAttnFwdSm80INS1_25CollectiveMainloopFwdSm80ILi4ELi1ELb0EN4cute5tupleIJNS5_1CILi128EEENS7_ILi48EEENS7_ILi96EEEEEELi96ENS_10bfloat16_tEfNS_4arch4Sm80ELb0ELb1ELb1ELb1ELb1ELb1ELb1ELb1EEENS1_21CollectiveEpilogueFwdINS6_IJS8_SA_S9_EEENS6_IJNS7_ILi1EEESI_SI_EEESC_SE_Li128ELb1ELb1ELb1ELb0EEENS1_36VarlenDynamicPersistentTileSchedulerILi128ELi48ELi128ELi128ELb1ELb1ELb0ELb1ELb0ELb1EEEEEEEEEvNT_6ParamsE,"ax",@progbits
	.align	128
.text._ZN7cutlass13device_kernelIN5flash19enable_sm80_to_sm89INS1_16FlashAttnFwdSm80INS1_25CollectiveMainloopFwdSm80ILi4ELi1ELb0EN4cute5tupleIJNS5_1CILi128EEENS7_ILi48EEENS7_ILi96EEEEEELi96ENS_10bfloat16_tEfNS_4arch4Sm80ELb0ELb1ELb1ELb1ELb1ELb1ELb1ELb1EEENS1_21CollectiveEpilogueFwdINS6_IJS8_SA_S9_EEENS6_IJNS7_ILi1EEESI_SI_EEESC_SE_Li128ELb1ELb1ELb1ELb0EEENS1_36VarlenDynamicPersistentTileSchedulerILi128ELi48ELi128ELi128ELb1ELb1ELb0ELb1ELb0ELb1EEEEEEEEEvNT_6ParamsE:
        .type           _ZN7cutlass13device_kernelIN5flash19enable_sm80_to_sm89INS1_16FlashAttnFwdSm80INS1_25CollectiveMainloopFwdSm80ILi4ELi1ELb0EN4cute5tupleIJNS5_1CILi128EEENS7_ILi48EEENS7_ILi96EEEEEELi96ENS_10bfloat16_tEfNS_4arch4Sm80ELb0ELb1ELb1ELb1ELb1ELb1ELb1ELb1EEENS1_21CollectiveEpilogueFwdINS6_IJS8_SA_S9_EEENS6_IJNS7_ILi1EEESI_SI_EEESC_SE_Li128ELb1ELb1ELb1ELb0EEENS1_36VarlenDynamicPersistentTileSchedulerILi128ELi48ELi128ELi128ELb1ELb1ELb0ELb1ELb0ELb1EEEEEEEEEvNT_6ParamsE,@function
        .size           _ZN7cutlass13device_kernelIN5flash19enable_sm80_to_sm89INS1_16FlashAttnFwdSm80INS1_25CollectiveMainloopFwdSm80ILi4ELi1ELb0EN4cute5tupleIJNS5_1CILi128EEENS7_ILi48EEENS7_ILi96EEEEEELi96ENS_10bfloat16_tEfNS_4arch4Sm80ELb0ELb1ELb1ELb1ELb1ELb1ELb1ELb1EEENS1_21CollectiveEpilogueFwdINS6_IJS8_SA_S9_EEENS6_IJNS7_ILi1EEESI_SI_EEESC_SE_Li128ELb1ELb1ELb1ELb0EEENS1_36VarlenDynamicPersistentTileSchedulerILi128ELi48ELi128ELi128ELb1ELb1ELb0ELb1ELb0ELb1EEEEEEEEEvNT_6ParamsE,(.L_x_14 - _ZN7cutlass13device_kernelIN5flash19enable_sm80_to_sm89INS1_16FlashAttnFwdSm80INS1_25CollectiveMainloopFwdSm80ILi4ELi1ELb0EN4cute5tupleIJNS5_1CILi128EEENS7_ILi48EEENS7_ILi96EEEEEELi96ENS_10bfloat16_tEfNS_4arch4Sm80ELb0ELb1ELb1ELb1ELb1ELb1ELb1ELb1EEENS1_21CollectiveEpilogueFwdINS6_IJS8_SA_S9_EEENS6_IJNS7_ILi1EEESI_SI_EEESC_SE_Li128ELb1ELb1ELb1ELb0EEENS1_36VarlenDynamicPersistentTileSchedulerILi128ELi48ELi128ELi128ELb1ELb1ELb0ELb1ELb0ELb1EEEEEEEEEvNT_6ParamsE)
        .other          _ZN7cutlass13device_kernelIN5flash19enable_sm80_to_sm89INS1_16FlashAttnFwdSm80INS1_25CollectiveMainloopFwdSm80ILi4ELi1ELb0EN4cute5tupleIJNS5_1CILi128EEENS7_ILi48EEENS7_ILi96EEEEEELi96ENS_10bfloat16_tEfNS_4arch4Sm80ELb0ELb1ELb1ELb1ELb1ELb1ELb1ELb1EEENS1_21CollectiveEpilogueFwdINS6_IJS8_SA_S9_EEENS6_IJNS7_ILi1EEESI_SI_EEESC_SE_Li128ELb1ELb1ELb1ELb0EEENS1_36VarlenDynamicPersistentTileSchedulerILi128ELi48ELi128ELi128ELb1ELb1ELb0ELb1ELb0ELb1EEEEEEEEEvNT_6ParamsE,@"STO_CUDA_ENTRY STV_DEFAULT"
_ZN7cutlass13device_kernelIN5flash19enable_sm80_to_sm89INS1_16FlashAttnFwdSm80INS1_25CollectiveMainloopFwdSm80ILi4ELi1ELb0EN4cute5tupleIJNS5_1CILi128EEENS7_ILi48EEENS7_ILi96EEEEEELi96ENS_10bfloat16_tEfNS_4arch4Sm80ELb0ELb1ELb1ELb1ELb1ELb1ELb1ELb1EEENS1_21CollectiveEpilogueFwdINS6_IJS8_SA_S9_EEENS6_IJNS7_ILi1EEESI_SI_EEESC_SE_Li128ELb1ELb1ELb1ELb0EEENS1_36VarlenDynamicPersistentTileSchedulerILi128ELi48ELi128ELi128ELb1ELb1ELb0ELb1ELb0ELb1EEEEEEEEEvNT_6ParamsE:
[----:B------:R-:W-:Y:S01]  /*0000*/  LDC R1, c[0x0][0x28] ;  /* 0x00000a00ff017b82 */ /* 0x000fe20000000800 */
[----:B------:R-:W-:Y:S05]  /*0010*/  EXIT ;  /* 0x000000000000794d */ /* 0x000fea0003800000 */
.L_x_5:
        /* <DEDUP_REMOVED lines=14> */
.L_x_14:


//--------------------- .text._ZN7cutlass13device_kernelIN5flash19enable_sm80_to_sm89INS1_16FlashAttnFwdSm80INS1_25CollectiveMainloopFwdSm80ILi4ELi1ELb0EN4cute5tupleIJNS5_1CILi128EEENS7_ILi64EEENS7_ILi96EEEEEELi96ENS_10bfloat16_tEfNS_4arch4Sm80ELb1ELb0ELb1ELb0ELb1ELb0ELb1ELb1EEENS1_21CollectiveEpilogueFwdINS6_IJS8_SA_S9_EEENS6_IJNS7_ILi1EEESI_SI_EEESC_SE_Li128ELb0ELb1ELb1ELb0EEENS1_30DynamicPersistentTileSchedulerILi128ELi128ELb1ELb1ELb0EEEEEEEEEvNT_6ParamsE --------------------------
	.section	.text._ZN7cutlass13device_kernelIN5flash19enable_sm80_to_sm89INS1_16FlashAttnFwdSm80INS1_25CollectiveMainloopFwdSm80ILi4ELi1ELb0EN4cute5tupleIJNS5_1CILi128EEENS7_ILi64EEENS7_ILi96EEEEEELi96ENS_10bfloat16_tEfNS_4arch4Sm80ELb1ELb0ELb1ELb0ELb1ELb0ELb1ELb1EEENS1_21CollectiveEpilogueFwdINS6_IJS8_SA_S9_EEENS6_IJNS7_ILi1EEESI_SI_EEESC_SE_Li128ELb0ELb1ELb1ELb0EEENS1_30DynamicPersistentTileSchedulerILi128ELi128ELb1ELb1ELb0EEEEEEEEEvNT_6ParamsE,"ax",@progbits
	.align	128
.text._ZN7cutlass13device_kernelIN5flash19enable_sm80_to_sm89INS1_16FlashAttnFwdSm80INS1_25CollectiveMainloopFwdSm80ILi4ELi1ELb0EN4cute5tupleIJNS5_1CILi128EEENS7_ILi64EEENS7_ILi96EEEEEELi96ENS_10bfloat16_tEfNS_4arch4Sm80ELb1ELb0ELb1ELb0ELb1ELb0ELb1ELb1EEENS1_21CollectiveEpilogueFwdINS6_IJS8_SA_S9_EEENS6_IJNS7_ILi1EEESI_SI_EEESC_SE_Li128ELb0ELb1ELb1ELb0EEENS1_30DynamicPersistentTileSchedulerILi128ELi128ELb1ELb1ELb0EEEEEEEEEvNT_6ParamsE:
        .type           _ZN7cutlass13device_kernelIN5flash19enable_sm80_to_sm89INS1_16FlashAttnFwdSm80INS1_25CollectiveMainloopFwdSm80ILi4ELi1ELb0EN4cute5tupleIJNS5_1CILi128EEENS7_ILi64EEENS7_ILi96EEEEEELi96ENS_10bfloat16_tEfNS_4arch4Sm80ELb1ELb0ELb1ELb0ELb1ELb0ELb1ELb1EEENS1_21CollectiveEpilogueFwdINS6_IJS8_SA_S9_EEENS6_IJNS7_ILi1EEESI_SI_EEESC_SE_Li128ELb0ELb1ELb1ELb0EEENS1_30DynamicPersistentTileSchedulerILi128ELi128ELb1ELb1ELb0EEEEEEEEEvNT_6ParamsE,@function
        .size           _ZN7cutlass13device_kernelIN5flash19enable_sm80_to_sm89INS1_16FlashAttnFwdSm80INS1_25CollectiveMainloopFwdSm80ILi4ELi1ELb0EN4cute5tupleIJNS5_1CILi128EEENS7_ILi64EEENS7_ILi96EEEEEELi96ENS_10bfloat16_tEfNS_4arch4Sm80ELb1ELb0ELb1ELb0ELb1ELb0ELb1ELb1EEENS1_21CollectiveEpilogueFwdINS6_IJS8_SA_S9_EEENS6_IJNS7_ILi1EEESI_SI_EEESC_SE_Li128ELb0ELb1ELb1ELb0EEENS1_30DynamicPersistentTileSchedulerILi128ELi128ELb1ELb1ELb0EEEEEEEEEvNT_6ParamsE,(.L_x_15 - _ZN7cutlass13device_kernelIN5flash19enable_sm80_to_sm89INS1_16FlashAttnFwdSm80INS1_25CollectiveMainloopFwdSm80ILi4ELi1ELb0EN4cute5tupleIJNS5_1CILi128EEENS7_ILi64EEENS7_ILi96EEEEEELi96ENS_10bfloat16_tEfNS_4arch4Sm80ELb1ELb0ELb1ELb0ELb1ELb0ELb1ELb1EEENS1_21CollectiveEpilogueFwdINS6_IJS8_SA_S9_EEENS6_IJNS7_ILi1EEESI_SI_EEESC_SE_Li128ELb0ELb1ELb1ELb0EEENS1_30DynamicPersistentTileSchedulerILi128ELi128ELb1ELb1ELb0EEEEEEEEEvNT_6ParamsE)
        .other          _ZN7cutlass13device_kernelIN5flash19enable_sm80_to_sm89INS1_16FlashAttnFwdSm80INS1_25CollectiveMainloopFwdSm80ILi4ELi1ELb0EN4cute5tupleIJNS5_1CILi128EEENS7_ILi64EEENS7_ILi96EEEEEELi96ENS_10bfloat16_tEfNS_4arch4Sm80ELb1ELb0ELb1ELb0ELb1ELb0ELb1ELb1EEENS1_21CollectiveEpilogueFwdINS6_IJS8_SA_S9_EEENS6_IJNS7_ILi1EEESI_SI_EEESC_SE_Li128ELb0ELb1ELb1ELb0EEENS1_30DynamicPersistentTileSchedulerILi128ELi128ELb1ELb1ELb0EEEEEEEEEvNT_6ParamsE,@"STO_CUDA_ENTRY STV_DEFAULT"
_ZN7cutlass13device_kernelIN5flash19enable_sm80_to_sm89INS1_16FlashAttnFwdSm80INS1_25CollectiveMainloopFwdSm80ILi4ELi1ELb0EN4cute5tupleIJNS5_1CILi128EEENS7_ILi64EEENS7_ILi96EEEEEELi96ENS_10bfloat16_tEfNS_4arch4Sm80ELb1ELb0ELb1ELb0ELb1ELb0ELb1ELb1EEENS1_21CollectiveEpilogueFwdINS6_IJS8_SA_S9_EEENS6_IJNS7_ILi1EEESI_SI_EEESC_SE_Li128ELb0ELb1ELb1ELb0EEENS1_30DynamicPersistentTileSchedulerILi128ELi128ELb1ELb1ELb0EEEEEEEEEvNT_6ParamsE:
[----:B------:R-:W-:Y:S01]  /*0000*/  LDC R1, c[0x0][0x28] ;  /* 0x00000a00ff017b82 */ /* 0x000fe20000000800 */
[----:B------:R-:W-:Y:S05]  /*0010*/  EXIT ;  /* 0x000000000000794d */ /* 0x000fea0003800000 */
.L_x_6:
        /* <DEDUP_REMOVED lines=14> */
.L_x_15:


//--------------------- .text._ZN7cutlass13device_kernelIN5flash19enable_sm80_to_sm89INS1_16FlashAttnFwdSm80INS1_25CollectiveMainloopFwdSm80ILi4ELi1ELb0EN4cute5tupleIJNS5_1CILi128EEENS7_ILi48EEENS7_ILi96EEEEEELi96ENS_10bfloat16_tEfNS_4arch4Sm80ELb1ELb0ELb1ELb1ELb1ELb0ELb1ELb1EEENS1_21CollectiveEpilogueFwdINS6_IJS8_SA_S9_EEENS6_IJNS7_ILi1EEESI_SI_EEESC_SE_Li128ELb1ELb1ELb1ELb0EEENS1_36VarlenDynamicPersistentTileSchedulerILi128ELi48ELi128ELi128ELb1ELb1ELb0ELb1ELb1ELb1EEEEEEEEEvNT_6ParamsE --------------------------
	.section	.text._ZN7cutlass13device_kernelIN5flash19enable_sm80_to_sm89INS1_16FlashAttnFwdSm80INS1_25CollectiveMainloopFwdSm80ILi4ELi1ELb0EN4cute5tupleIJNS5_1CILi128EEENS7_ILi48EEENS7_ILi96EEEEEELi96ENS_10bfloat16_tEfNS_4arch4Sm80ELb1ELb0ELb1ELb1ELb1ELb0ELb1ELb1EEENS1_21CollectiveEpilogueFwdINS6_IJS8_SA_S9_EEENS6_IJNS7_ILi1EEESI_SI_EEESC_SE_Li128ELb1ELb1ELb1ELb0EEENS1_36VarlenDynamicPersistentTileSchedulerILi128ELi48ELi128ELi128ELb1ELb1ELb0ELb1ELb1ELb1EEEEEEEEEvNT_6ParamsE,"ax",@progbits
	.align	128
.text._ZN7cutlass13device_kernelIN5flash19enable_sm80_to_sm89INS1_16FlashAttnFwdSm80INS1_25CollectiveMainloopFwdSm80ILi4ELi1ELb0EN4cute5tupleIJNS5_1CILi128EEENS7_ILi48EEENS7_ILi96EEEEEELi96ENS_10bfloat16_tEfNS_4arch4Sm80ELb1ELb0ELb1ELb1ELb1ELb0ELb1ELb1EEENS1_21CollectiveEpilogueFwdINS6_IJS8_SA_S9_EEENS6_IJNS7_ILi1EEESI_SI_EEESC_SE_Li128ELb1ELb1ELb1ELb0EEENS1_36VarlenDynamicPersistentTileSchedulerILi128ELi48ELi128ELi128ELb1ELb1ELb0ELb1ELb1ELb1EEEEEEEEEvNT_6ParamsE:
        .type           _ZN7cutlass13device_kernelIN5flash19enable_sm80_to_sm89INS1_16FlashAttnFwdSm80INS1_25CollectiveMainloopFwdSm80ILi4ELi1ELb0EN4cute5tupleIJNS5_1CILi128EEENS7_ILi48EEENS7_ILi96EEEEEELi96ENS_10bfloat16_tEfNS_4arch4Sm80ELb1ELb0ELb1ELb1ELb1ELb0ELb1ELb1EEENS1_21CollectiveEpilogueFwdINS6_IJS8_SA_S9_EEENS6_IJNS7_ILi1EEESI_SI_EEESC_SE_Li128ELb1ELb1ELb1ELb0EEENS1_36VarlenDynamicPersistentTileSchedulerILi128ELi48ELi128ELi128ELb1ELb1ELb0ELb1ELb1ELb1EEEEEEEEEvNT_6ParamsE,@function
        .size           _ZN7cutlass13device_kernelIN5flash19enable_sm80_to_sm89INS1_16FlashAttnFwdSm80INS1_25CollectiveMainloopFwdSm80ILi4ELi1ELb0EN4cute5tupleIJNS5_1CILi128EEENS7_ILi48EEENS7_ILi96EEEEEELi96ENS_10bfloat16_tEfNS_4arch4Sm80ELb1ELb0ELb1ELb1ELb1ELb0ELb1ELb1EEENS1_21CollectiveEpilogueFwdINS6_IJS8_SA_S9_EEENS6_IJNS7_ILi1EEESI_SI_EEESC_SE_Li128ELb1ELb1ELb1ELb0EEENS1_36VarlenDynamicPersistentTileSchedulerILi128ELi48ELi128ELi128ELb1ELb1ELb0ELb1ELb1ELb1EEEEEEEEEvNT_6ParamsE,(.L_x_16 - _ZN7cutlass13device_kernelIN5flash19enable_sm80_to_sm89INS1_16FlashAttnFwdSm80INS1_25CollectiveMainloopFwdSm80ILi4ELi1ELb0EN4cute5tupleIJNS5_1CILi128EEENS7_ILi48EEENS7_ILi96EEEEEELi96ENS_10bfloat16_tEfNS_4arch4Sm80ELb1ELb0ELb1ELb1ELb1ELb0ELb1ELb1EEENS1_21CollectiveEpilogueFwdINS6_IJS8_SA_S9_EEENS6_IJNS7_ILi1EEESI_SI_EEESC_SE_Li128ELb1ELb1ELb1ELb0EEENS1_36VarlenDynamicPersistentTileSchedulerILi128ELi48ELi128ELi128ELb1ELb1ELb0ELb1ELb1ELb1EEEEEEEEEvNT_6ParamsE)
        .other          _ZN7cutlass13device_kernelIN5flash19enable_sm80_to_sm89INS1_16FlashAttnFwdSm80INS1_25CollectiveMainloopFwdSm80ILi4ELi1ELb0EN4cute5tupleIJNS5_1CILi128EEENS7_ILi48EEENS7_ILi96EEEEEELi96ENS_10bfloat16_tEfNS_4arch4Sm80ELb1ELb0ELb1ELb1ELb1ELb0ELb1ELb1EEENS1_21CollectiveEpilogueFwdINS6_IJS8_SA_S9_EEENS6_IJNS7_ILi1EEESI_SI_EEESC_SE_Li128ELb1ELb1ELb1ELb0EEENS1_36VarlenDynamicPersistentTileSchedulerILi128ELi48ELi128ELi128ELb1ELb1ELb0ELb1ELb1ELb1EEEEEEEEEvNT_6ParamsE,@"STO_CUDA_ENTRY STV_DEFAULT"
_ZN7cutlass13device_kernelIN5flash19enable_sm80_to_sm89INS1_16FlashAttnFwdSm80INS1_25CollectiveMainloopFwdSm80ILi4ELi1ELb0EN4cute5tupleIJNS5_1CILi128EEENS7_ILi48EEENS7_ILi96EEEEEELi96ENS_10bfloat16_tEfNS_4arch4Sm80ELb1ELb0ELb1ELb1ELb1ELb0ELb1ELb1EEENS1_21CollectiveEpilogueFwdINS6_IJS8_SA_S9_EEENS6_IJNS7_ILi1EEESI_SI_EEESC_SE_Li128ELb1ELb1ELb1ELb0EEENS1_36VarlenDynamicPersistentTileSchedulerILi128ELi48ELi128ELi128ELb1ELb1ELb0ELb1ELb1ELb1EEEEEEEEEvNT_6ParamsE:
[----:B------:R-:W-:Y:S01]  /*0000*/  LDC R1, c[0x0][0x28] ;  /* 0x00000a00ff017b82 */ /* 0x000fe20000000800 */
[----:B------:R-:W-:Y:S05]  /*0010*/  EXIT ;  /* 0x000000000000794d */ /* 0x000fea0003800000 */
.L_x_7:
        /* <DEDUP_REMOVED lines=14> */
.L_x_16:


//--------------------- .text._ZN7cutlass13device_kernelIN5flash19enable_sm80_to_sm89INS1_16FlashAttnFwdSm80INS1_25CollectiveMainloopFwdSm80ILi4ELi1ELb0EN4cute5tupleIJNS5_1CILi128EEENS7_ILi48EEENS7_ILi96EEEEEELi96ENS_10bfloat16_tEfNS_4arch4Sm80ELb1ELb0ELb1ELb1ELb1ELb1ELb1ELb1EEENS1_21CollectiveEpilogueFwdINS6_IJS8_SA_S9_EEENS6_IJNS7_ILi1EEESI_SI_EEESC_SE_Li128ELb1ELb1ELb1ELb0EEENS1_36VarlenDynamicPersistentTileSchedulerILi128ELi48ELi128ELi128ELb1ELb1ELb0ELb1ELb1ELb1EEEEEEEEEvNT_6ParamsE --------------------------
	.section	.text._ZN7cutlass13device_kernelIN5flash19enable_sm80_to_sm89INS1_16FlashAttnFwdSm80INS1_25CollectiveMainloopFwdSm80ILi4ELi1ELb0EN4cute5tupleIJNS5_1CILi128EEENS7_ILi48EEENS7_ILi96EEEEEELi96ENS_10bfloat16_tEfNS_4arch4Sm80ELb1ELb0ELb1ELb1ELb1ELb1ELb1ELb1EEENS1_21CollectiveEpilogueFwdINS6_IJS8_SA_S9_EEENS6_IJNS7_ILi1EEESI_SI_EEESC_SE_Li128ELb1ELb1ELb1ELb0EEENS1_36VarlenDynamicPersistentTileSchedulerILi128ELi48ELi128ELi128ELb1ELb1ELb0ELb1ELb1ELb1EEEEEEEEEvNT_6ParamsE,"ax",@progbits
	.align	128
.text._ZN7cutlass13device_kernelIN5flash19enable_sm80_to_sm89INS1_16FlashAttnFwdSm80INS1_25CollectiveMainloopFwdSm80ILi4ELi1ELb0EN4cute5tupleIJNS5_1CILi128EEENS7_ILi48EEENS7_ILi96EEEEEELi96ENS_10bfloat16_tEfNS_4arch4Sm80ELb1ELb0ELb1ELb1ELb1ELb1ELb1ELb1EEENS1_21CollectiveEpilogueFwdINS6_IJS8_SA_S9_EEENS6_IJNS7_ILi1EEESI_SI_EEESC_SE_Li128ELb1ELb1ELb1ELb0EEENS1_36VarlenDynamicPersistentTileSchedulerILi128ELi48ELi128ELi128ELb1ELb1ELb0ELb1ELb1ELb1EEEEEEEEEvNT_6ParamsE:
        .type           _ZN7cutlass13device_kernelIN5flash19enable_sm80_to_sm89INS1_16FlashAttnFwdSm80INS1_25CollectiveMainloopFwdSm80ILi4ELi1ELb0EN4cute5tupleIJNS5_1CILi128EEENS7_ILi48EEENS7_ILi96EEEEEELi96ENS_10bfloat16_tEfNS_4arch4Sm80ELb1ELb0ELb1ELb1ELb1ELb1ELb1ELb1EEENS1_21CollectiveEpilogueFwdINS6_IJS8_SA_S9_EEENS6_IJNS7_ILi1EEESI_SI_EEESC_SE_Li128ELb1ELb1ELb1ELb0EEENS1_36VarlenDynamicPersistentTileSchedulerILi128ELi48ELi128ELi128ELb1ELb1ELb0ELb1ELb1ELb1EEEEEEEEEvNT_6ParamsE,@function
        .size           _ZN7cutlass13device_kernelIN5flash19enable_sm80_to_sm89INS1_16FlashAttnFwdSm80INS1_25CollectiveMainloopFwdSm80ILi4ELi1ELb0EN4cute5tupleIJNS5_1CILi128EEENS7_ILi48EEENS7_ILi96EEEEEELi96ENS_10bfloat16_tEfNS_4arch4Sm80ELb1ELb0ELb1ELb1ELb1ELb1ELb1ELb1EEENS1_21CollectiveEpilogueFwdINS6_IJS8_SA_S9_EEENS6_IJNS7_ILi1EEESI_SI_EEESC_SE_Li128ELb1ELb1ELb1ELb0EEENS1_36VarlenDynamicPersistentTileSchedulerILi128ELi48ELi128ELi128ELb1ELb1ELb0ELb1ELb1ELb1EEEEEEEEEvNT_6ParamsE,(.L_x_17 - _ZN7cutlass13device_kernelIN5flash19enable_sm80_to_sm89INS1_16FlashAttnFwdSm80INS1_25CollectiveMainloopFwdSm80ILi4ELi1ELb0EN4cute5tupleIJNS5_1CILi128EEENS7_ILi48EEENS7_ILi96EEEEEELi96ENS_10bfloat16_tEfNS_4arch4Sm80ELb1ELb0ELb1ELb1ELb1ELb1ELb1ELb1EEENS1_21CollectiveEpilogueFwdINS6_IJS8_SA_S9_EEENS6_IJNS7_ILi1EEESI_SI_EEESC_SE_Li128ELb1ELb1ELb1ELb0EEENS1_36VarlenDynamicPersistentTileSchedulerILi128ELi48ELi128ELi128ELb1ELb1ELb0ELb1ELb1ELb1EEEEEEEEEvNT_6ParamsE)
        .other          _ZN7cutlass13device_kernelIN5flash19enable_sm80_to_sm89INS1_16FlashAttnFwdSm80INS1_25CollectiveMainloopFwdSm80ILi4ELi1ELb0EN4cute5tupleIJNS5_1CILi128EEENS7_ILi48EEENS7_ILi96EEEEEELi96ENS_10bfloat16_tEfNS_4arch4Sm80ELb1ELb0ELb1ELb1ELb1ELb1ELb1ELb1EEENS1_21CollectiveEpilogueFwdINS6_IJS8_SA_S9_EEENS6_IJNS7_ILi1EEESI_SI_EEESC_SE_Li128ELb1ELb1ELb1ELb0EEENS1_36VarlenDynamicPersistentTileSchedulerILi128ELi48ELi128ELi128ELb1ELb1ELb0ELb1ELb1ELb1EEEEEEEEEvNT_6ParamsE,@"STO_CUDA_ENTRY STV_DEFAULT"
_ZN7cutlass13device_kernelIN5flash19enable_sm80_to_sm89INS1_16FlashAttnFwdSm80INS1_25CollectiveMainloopFwdSm80ILi4ELi1ELb0EN4cute5tupleIJNS5_1CILi128EEENS7_ILi48EEENS7_ILi96EEEEEELi96ENS_10bfloat16_tEfNS_4arch4Sm80ELb1ELb0ELb1ELb1ELb1ELb1ELb1ELb1EEENS1_21CollectiveEpilogueFwdINS6_IJS8_SA_S9_EEENS6_IJNS7_ILi1EEESI_SI_EEESC_SE_Li128ELb1ELb1ELb1ELb0EEENS1_36VarlenDynamicPersistentTileSchedulerILi128ELi48ELi128ELi128ELb1ELb1ELb0ELb1ELb1ELb1EEEEEEEEEvNT_6ParamsE:
[----:B------:R-:W-:Y:S01]  /*0000*/  LDC R1, c[0x0][0x28] ;  /* 0x00000a00ff017b82 */ /* 0x000fe20000000800 */
[----:B------:R-:W-:Y:S05]  /*0010*/  EXIT ;  /* 0x000000000000794d */ /* 0x000fea0003800000 */
.L_x_8:
        /* <DEDUP_REMOVED lines=14> */
.L_x_17:


//--------------------- .nv.shared.reserved.0     --------------------------
	.section	.nv.shared.reserved.0,"aw",@nobits
	.weak		__nv_reservedSMEM_offset_0_alias
	.size		__nv_reservedSMEM_offset_0_alias, 0, 0
	.other		__nv_reservedSMEM_offset_0_alias,@"STO_CUDA_RESERVED_SHARED STV_DEFAULT"
__nv_reservedSMEM_offset_0_alias:
	.zero		0


//--------------------- .nv.global                --------------------------
	.section	.nv.global,"aw",@nobits
.nv.global:
	.type		_ZN85_INTERNAL_0e2e1368_49_flash_fwd_hdim96_bf16_paged_split_softcap_sm80_cu_49158569_35784cute1_E,@object
	.size		_ZN85_INTERNAL_0e2e1368_49_flash_fwd_hdim96_bf16_paged_split_softcap_sm80_cu_49158569_35784cute1_E,(_ZN85_INTERNAL_0e2e1368_49_flash_fwd_hdim96_bf16_paged_split_softcap_sm80_cu_49158569_35784cuda3std3__45__cpo6cbeginE - _ZN85_INTERNAL_0e2e1368_49_flash_fwd_hdim96_bf16_paged_split_softcap_sm80_cu_49158569_35784cute1_E)
_ZN85_INTERNAL_0e2e1368_49_flash_fwd_hdim96_bf16_paged_split_softcap_sm80_cu_49158569_35784cute1_E:
	.zero		1
	.type		_ZN85_INTERNAL_0e2e1368_49_flash_fwd_hdim96_bf16_paged_split_softcap_sm80_cu_49158569_35784cuda3std3__45__cpo6cbeginE,@object
	.size		_ZN85_INTERNAL_0e2e1368_49_flash_fwd_hdim96_bf16_paged_split_softcap_sm80_cu_49158569_35784cuda3std3__45__cpo6cbeginE,(_ZN85_INTERNAL_0e2e1368_49_flash_fwd_hdim96_bf16_paged_split_softcap_sm80_cu_49158569_35784cuda3std3__48in_placeE - _ZN85_INTERNAL_0e2e1368_49_flash_fwd_hdim96_bf16_paged_split_softcap_sm80_cu_49158569_35784cuda3std3__45__cpo6cbeginE)
_ZN85_INTERNAL_0e2e1368_49_flash_fwd_hdim96_bf16_paged_split_softcap_sm80_cu_49158569_35784cuda3std3__45__cpo6cbeginE:
	.zero		1
	.type		_ZN85_INTERNAL_0e2e1368_49_flash_fwd_hdim96_bf16_paged_split_softcap_sm80_cu_49158569_35784cuda3std3__48in_placeE,@object
	.size		_ZN85_INTERNAL_0e2e1368_49_flash_fwd_hdim96_bf16_paged_split_softcap_sm80_cu_49158569_35784cuda3std3__48in_placeE,(_ZN85_INTERNAL_0e2e1368_49_flash_fwd_hdim96_bf16_paged_split_softcap_sm80_cu_49158569_35784cuda3std6ranges3__45__cpo9iter_moveE - _ZN85_INTERNAL_0e2e1368_49_flash_fwd_hdim96_bf16_paged_split_softcap_sm80_cu_49158569_35784cuda3std3__48in_placeE)
_ZN85_INTERNAL_0e2e1368_49_flash_fwd_hdim96_bf16_paged_split_softcap_sm80_cu_49158569_35784cuda3std3__48in_placeE:
	.zero		1
	.type		_ZN85_INTERNAL_0e2e1368_49_flash_fwd_hdim96_bf16_paged_split_softcap_sm80_cu_49158569_35784cuda3std6ranges3__45__cpo9iter_moveE,@object
	.size		_ZN85_INTERNAL_0e2e1368_49_flash_fwd_hdim96_bf16_paged_split_softcap_sm80_cu_49158569_35784cuda3std6ranges3__45__cpo9iter_moveE,(_ZN85_INTERNAL_0e2e1368_49_flash_fwd_hdim96_bf16_paged_split_softcap_sm80_cu_49158569_35784cuda3std3__45__cpo5beginE - _ZN85_INTERNAL_0e2e1368_49_flash_fwd_hdim96_bf16_paged_split_softcap_sm80_cu_49158569_35784cuda3std6ranges3__45__cpo9iter_moveE)
_ZN85_INTERNAL_0e2e1368_49_flash_fwd_hdim96_bf16_paged_split_softcap_sm80_cu_49158569_35784cuda3std6ranges3__45__cpo9iter_moveE:
	.zero		1
	.type		_ZN85_INTERNAL_0e2e1368_49_flash_fwd_hdim96_bf16_paged_split_softcap_sm80_cu_49158569_35784cuda3std3__45__cpo5beginE,@object
	.size		_ZN85_INTERNAL_0e2e1368_49_flash_fwd_hdim96_bf16_paged_split_softcap_sm80_cu_49158569_35784cuda3std3__45__cpo5beginE,(_ZN85_INTERNAL_0e2e1368_49_flash_fwd_hdim96_bf16_paged_split_softcap_sm80_cu_49158569_35784cuda3std3__487_GLOBAL__N__0e2e1368_49_flash_fwd_hdim96_bf16_paged_split_softcap_sm80_cu_49158569_35786ignoreE - _ZN85_INTERNAL_0e2e1368_49_flash_fwd_hdim96_bf16_paged_split_softcap_sm80_cu_49158569_35784cuda3std3__45__cpo5beginE)
_ZN85_INTERNAL_0e2e1368_49_flash_fwd_hdim96_bf16_paged_split_softcap_sm80_cu_49158569_35784cuda3std3__45__cpo5beginE:
	.zero		1
	.type		_ZN85_INTERNAL_0e2e1368_49_flash_fwd_hdim96_bf16_paged_split_softcap_sm80_cu_49158569_35784cuda3std3__487_GLOBAL__N__0e2e1368_49_flash_fwd_hdim96_bf16_paged_split_softcap_sm80_cu_49158569_35786ignoreE,@object
	.size		_ZN85_INTERNAL_0e2e1368_49_flash_fwd_hdim96_bf16_paged_split_softcap_sm80_cu_49158569_35784cuda3std3__487_GLOBAL__N__0e2e1368_49_flash_fwd_hdim96_bf16_paged_split_softcap_sm80_cu_49158569_35786ignoreE,(_ZN85_INTERNAL_0e2e1368_49_flash_fwd_hdim96_bf16_paged_split_softcap_sm80_cu_49158569_35784cute7productE - _ZN85_INTERNAL_0e2e1368_49_flash_fwd_hdim96_bf16_paged_split_softcap_sm80_cu_49158569_35784cuda3std3__487_GLOBAL__N__0e2e1368_49_flash_fwd_hdim96_bf16_paged_split_softcap_sm80_cu_49158569_35786ignoreE)
_ZN85_INTERNAL_0e2e1368_49_flash_fwd_hdim96_bf16_paged_split_softcap_sm80_cu_49158569_35784cuda3std3__487_GLOBAL__N__0e2e1368_49_flash_fwd_hdim96_bf16_paged_split_softcap_sm80_cu_49158569_35786ignoreE:
	.zero		1
	.type		_ZN85_INTERNAL_0e2e1368_49_flash_fwd_hdim96_bf16_paged_split_softcap_sm80_cu_49158569_35784cute7productE,@object
	.size		_ZN85_INTERNAL_0e2e1368_49_flash_fwd_hdim96_bf16_paged_split_softcap_sm80_cu_49158569_35784cute7productE,(_ZN85_INTERNAL_0e2e1368_49_flash_fwd_hdim96_bf16_paged_split_softcap_sm80_cu_49158569_35784cuda3std3__45__cpo3endE - _ZN85_INTERNAL_0e2e1368_49_flash_fwd_hdim96_bf16_paged_split_softcap_sm80_cu_49158569_35784cute7productE)
_ZN85_INTERNAL_0e2e1368_49_flash_fwd_hdim96_bf16_paged_split_softcap_sm80_cu_49158569_35784cute7productE:
	.zero		1
	.type		_ZN85_INTERNAL_0e2e1368_49_flash_fwd_hdim96_bf16_paged_split_softcap_sm80_cu_49158569_35784cuda3std3__45__cpo3endE,@object
	.size		_ZN85_INTERNAL_0e2e1368_49_flash_fwd_hdim96_bf16_paged_split_softcap_sm80_cu_49158569_35784cuda3std3__45__cpo3endE,(_ZN85_INTERNAL_0e2e1368_49_flash_fwd_hdim96_bf16_paged_split_softcap_sm80_cu_49158569_35784cuda3std3__419piecewise_constructE - _ZN85_INTERNAL_0e2e1368_49_flash_fwd_hdim96_bf16_paged_split_softcap_sm80_cu_49158569_35784cuda3std3__45__cpo3endE)
_ZN85_INTERNAL_0e2e1368_49_flash_fwd_hdim96_bf16_paged_split_softcap_sm80_cu_49158569_35784cuda3std3__45__cpo3endE:
	.zero		1
	.type		_ZN85_INTERNAL_0e2e1368_49_flash_fwd_hdim96_bf16_paged_split_softcap_sm80_cu_49158569_35784cuda3std3__419piecewise_constructE,@object
	.size		_ZN85_INTERNAL_0e2e1368_49_flash_fwd_hdim96_bf16_paged_split_softcap_sm80_cu_49158569_35784cuda3std3__419piecewise_constructE,(_ZN85_INTERNAL_0e2e1368_49_flash_fwd_hdim96_bf16_paged_split_softcap_sm80_cu_49158569_35784cuda3std3__45__cpo4cendE - _ZN85_INTERNAL_0e2e1368_49_flash_fwd_hdim96_bf16_paged_split_softcap_sm80_cu_49158569_35784cuda3std3__419piecewise_constructE)
_ZN85_INTERNAL_0e2e1368_49_flash_fwd_hdim96_bf16_paged_split_softcap_sm80_cu_49158569_35784cuda3std3__419piecewise_constructE:
	.zero		1
	.type		_ZN85_INTERNAL_0e2e1368_49_flash_fwd_hdim96_bf16_paged_split_softcap_sm80_cu_49158569_35784cuda3std3__45__cpo4cendE,@object
	.size		_ZN85_INTERNAL_0e2e1368_49_flash_fwd_hdim96_bf16_paged_split_softcap_sm80_cu_49158569_35784cuda3std3__45__cpo4cendE,(_ZN85_INTERNAL_0e2e1368_49_flash_fwd_hdim96_bf16_paged_split_softcap_sm80_cu_49158569_35784cuda3std6ranges3__45__cpo4swapE - _ZN85_INTERNAL_0e2e1368_49_flash_fwd_hdim96_bf16_paged_split_softcap_sm80_cu_49158569_35784cuda3std3__45__cpo4cendE)
_ZN85_INTERNAL_0e2e1368_49_flash_fwd_hdim96_bf16_paged_split_softcap_sm80_cu_49158569_35784cuda3std3__45__cpo4cendE:
	.zero		1
	.type		_ZN85_INTERNAL_0e2e1368_49_flash_fwd_hdim96_bf16_paged_split_softcap_sm80_cu_49158569_35784cuda3std6ranges3__45__cpo4swapE,@object
	.size		_ZN85_INTERNAL_0e2e1368_49_flash_fwd_hdim96_bf16_paged_split_softcap_sm80_cu_49158569_35784cuda3std6ranges3__45__cpo4swapE,(.L_7 - _ZN85_INTERNAL_0e2e1368_49_flash_fwd_hdim96_bf16_paged_split_softcap_sm80_cu_49158569_35784cuda3std6ranges3__45__cpo4swapE)
_ZN85_INTERNAL_0e2e1368_49_flash_fwd_hdim96_bf16_paged_split_softcap_sm80_cu_49158569_35784cuda3std6ranges3__45__cpo4swapE:
	.zero		1
.L_7:


//--------------------- .nv.constant0._ZN7cutlass13device_kernelIN5flash19enable_sm80_to_sm89INS1_16FlashAttnFwdSm80INS1_25CollectiveMainloopFwdSm80ILi4ELi1ELb0EN4cute5tupleIJNS5_1CILi128EEENS7_ILi64EEENS7_ILi96EEEEEELi96ENS_10bfloat16_tEfNS_4arch4Sm80ELb0ELb0ELb1ELb0ELb1ELb0ELb1ELb1EEENS1_21CollectiveEpilogueFwdINS6_IJS8_SA_S9_EEENS6_IJNS7_ILi1EEESI_SI_EEESC_SE_Li128ELb0ELb1ELb1ELb0EEENS1_19SingleTileSchedulerILb0ELb1ELb1ELi128EEEEEEEEEvNT_6ParamsE --------------------------
	.section	.nv.constant0._ZN7cutlass13device_kernelIN5flash19enable_sm80_to_sm89INS1_16FlashAttnFwdSm80INS1_25CollectiveMainloopFwdSm80ILi4ELi1ELb0EN4cute5tupleIJNS5_1CILi128EEENS7_ILi64EEENS7_ILi96EEEEEELi96ENS_10bfloat16_tEfNS_4arch4Sm80ELb0ELb0ELb1ELb0ELb1ELb0ELb1ELb1EEENS1_21CollectiveEpilogueFwdINS6_IJS8_SA_S9_EEENS6_IJNS7_ILi1EEESI_SI_EEESC_SE_Li128ELb0ELb1ELb1ELb0EEENS1_19SingleTileSchedulerILb0ELb1ELb1ELi128EEEEEEEEEvNT_6ParamsE,"a",@progbits
	.sectionflags	@""
	.align	4
.nv.constant0._ZN7cutlass13device_kernelIN5flash19enable_sm80_to_sm89INS1_16FlashAttnFwdSm80INS1_25CollectiveMainloopFwdSm80ILi4ELi1ELb0EN4cute5tupleIJNS5_1CILi128EEENS7_ILi64EEENS7_ILi96EEEEEELi96ENS_10bfloat16_tEfNS_4arch4Sm80ELb0ELb0ELb1ELb0ELb1ELb0ELb1ELb1EEENS1_21CollectiveEpilogueFwdINS6_IJS8_SA_S9_EEENS6_IJNS7_ILi1EEESI_SI_EEESC_SE_Li128ELb0ELb1ELb1ELb0EEENS1_19SingleTileSchedulerILb0ELb1ELb1ELi128EEEEEEEEEvNT_6ParamsE:
	.zero		1576


//--------------------- .nv.constant0._ZN7cutlass13device_kernelIN5flash19enable_sm80_to_sm89INS1_16FlashAttnFwdSm80INS1_25CollectiveMainloopFwdSm80ILi4ELi1ELb0EN4cute5tupleIJNS5_1CILi128EEENS7_ILi48EEENS7_ILi96EEEEEELi96ENS_10bfloat16_tEfNS_4arch4Sm80ELb0ELb0ELb1ELb1ELb1ELb0ELb1ELb1EEENS1_21CollectiveEpilogueFwdINS6_IJS8_SA_S9_EEENS6_IJNS7_ILi1EEESI_SI_EEESC_SE_Li128ELb1ELb1ELb1ELb0EEENS1_36VarlenDynamicPersistentTileSchedulerILi128ELi48ELi128ELi128ELb1ELb1ELb0ELb0ELb1ELb1EEEEEEEEEvNT_6ParamsE --------------------------
	.section	.nv.constant0._ZN7cutlass13device_kernelIN5flash19enable_sm80_to_sm89INS1_16FlashAttnFwdSm80INS1_25CollectiveMainloopFwdSm80ILi4ELi1ELb0EN4cute5tupleIJNS5_1CILi128EEENS7_ILi48EEENS7_ILi96EEEEEELi96ENS_10bfloat16_tEfNS_4arch4Sm80ELb0ELb0ELb1ELb1ELb1ELb0ELb1ELb1EEENS1_21CollectiveEpilogueFwdINS6_IJS8_SA_S9_EEENS6_IJNS7_ILi1EEESI_SI_EEESC_SE_Li128ELb1ELb1ELb1ELb0EEENS1_36VarlenDynamicPersistentTileSchedulerILi128ELi48ELi128ELi128ELb1ELb1ELb0ELb0ELb1ELb1EEEEEEEEEvNT_6ParamsE,"a",@progbits
	.sectionflags	@""
	.align	4
.nv.constant0._ZN7cutlass13device_kernelIN5flash19enable_sm80_to_sm89INS1_16FlashAttnFwdSm80INS1_25CollectiveMainloopFwdSm80ILi4ELi1ELb0EN4cute5tupleIJNS5_1CILi128EEENS7_ILi48EEENS7_ILi96EEEEEELi96ENS_10bfloat16_tEfNS_4arch4Sm80ELb0ELb0ELb1ELb1ELb1ELb0ELb1ELb1EEENS1_21CollectiveEpilogueFwdINS6_IJS8_SA_S9_EEENS6_IJNS7_ILi1EEESI_SI_EEESC_SE_Li128ELb1ELb1ELb1ELb0EEENS1_36VarlenDynamicPersistentTileSchedulerILi128ELi48ELi128ELi128ELb1ELb1ELb0ELb0ELb1ELb1EEEEEEEEEvNT_6ParamsE:
	.zero		1608


//--------------------- .nv.constant0._ZN7cutlass13device_kernelIN5flash19enable_sm80_to_sm89INS1_16FlashAttnFwdSm80INS1_25CollectiveMainloopFwdSm80ILi4ELi1ELb0EN4cute5tupleIJNS5_1CILi128EEENS7_ILi48EEENS7_ILi96EEEEEELi96ENS_10bfloat16_tEfNS_4arch4Sm80ELb0ELb0ELb1ELb1ELb1ELb1ELb1ELb1EEENS1_21CollectiveEpilogueFwdINS6_IJS8_SA_S9_EEENS6_IJNS7_ILi1EEESI_SI_EEESC_SE_Li128ELb1ELb1ELb1ELb0EEENS1_36VarlenDynamicPersistentTileSchedulerILi128ELi48ELi128ELi128ELb1ELb1ELb0ELb0ELb1ELb1EEEEEEEEEvNT_6ParamsE --------------------------
	.section	.nv.constant0._ZN7cutlass13device_kernelIN5flash19enable_sm80_to_sm89INS1_16FlashAttnFwdSm80INS1_25CollectiveMainloopFwdSm80ILi4ELi1ELb0EN4cute5tupleIJNS5_1CILi128EEENS7_ILi48EEENS7_ILi96EEEEEELi96ENS_10bfloat16_tEfNS_4arch4Sm80ELb0ELb0ELb1ELb1ELb1ELb1ELb1ELb1EEENS1_21CollectiveEpilogueFwdINS6_IJS8_SA_S9_EEENS6_IJNS7_ILi1EEESI_SI_EEESC_SE_Li128ELb1ELb1ELb1ELb0EEENS1_36VarlenDynamicPersistentTileSchedulerILi128ELi48ELi128ELi128ELb1ELb1ELb0ELb0ELb1ELb1EEEEEEEEEvNT_6ParamsE,"a",@progbits
	.sectionflags	@""
	.align	4
.nv.constant0._ZN7cutlass13device_kernelIN5flash19enable_sm80_to_sm89INS1_16FlashAttnFwdSm80INS1_25CollectiveMainloopFwdSm80ILi4ELi1ELb0EN4cute5tupleIJNS5_1CILi128EEENS7_ILi48EEENS7_ILi96EEEEEELi96ENS_10bfloat16_tEfNS_4arch4Sm80ELb0ELb0ELb1ELb1ELb1ELb1ELb1ELb1EEENS1_21CollectiveEpilogueFwdINS6_IJS8_SA_S9_EEENS6_IJNS7_ILi1EEESI_SI_EEESC_SE_Li128ELb1ELb1ELb1ELb0EEENS1_36VarlenDynamicPersistentTileSchedulerILi128ELi48ELi128ELi128ELb1ELb1ELb0ELb0ELb1ELb1EEEEEEEEEvNT_6ParamsE:
	.zero		1608


//--------------------- .nv.constant0._ZN7cutlass13device_kernelIN5flash19enable_sm80_to_sm89INS1_16FlashAttnFwdSm80INS1_25CollectiveMainloopFwdSm80ILi4ELi1ELb0EN4cute5tupleIJNS5_1CILi128EEENS7_ILi48EEENS7_ILi96EEEEEELi96ENS_10bfloat16_tEfNS_4arch4Sm80ELb0ELb1ELb1ELb0ELb1ELb0ELb1ELb1EEENS1_21CollectiveEpilogueFwdINS6_IJS8_SA_S9_EEENS6_IJNS7_ILi1EEESI_SI_EEESC_SE_Li128ELb0ELb1ELb1ELb0EEENS1_19SingleTileSchedulerILb0ELb1ELb1ELi128EEEEEEEEEvNT_6ParamsE --------------------------
	.section	.nv.constant0._ZN7cutlass13device_kernelIN5flash19enable_sm80_to_sm89INS1_16FlashAttnFwdSm80INS1_25CollectiveMainloopFwdSm80ILi4ELi1ELb0EN4cute5tupleIJNS5_1CILi128EEENS7_ILi48EEENS7_ILi96EEEEEELi96ENS_10bfloat16_tEfNS_4arch4Sm80ELb0ELb1ELb1ELb0ELb1ELb0ELb1ELb1EEENS1_21CollectiveEpilogueFwdINS6_IJS8_SA_S9_EEENS6_IJNS7_ILi1EEESI_SI_EEESC_SE_Li128ELb0ELb1ELb1ELb0EEENS1_19SingleTileSchedulerILb0ELb1ELb1ELi128EEEEEEEEEvNT_6ParamsE,"a",@progbits
	.sectionflags	@""
	.align	4
.nv.constant0._ZN7cutlass13device_kernelIN5flash19enable_sm80_to_sm89INS1_16FlashAttnFwdSm80INS1_25CollectiveMainloopFwdSm80ILi4ELi1ELb0EN4cute5tupleIJNS5_1CILi128EEENS7_ILi48EEENS7_ILi96EEEEEELi96ENS_10bfloat16_tEfNS_4arch4Sm80ELb0ELb1ELb1ELb0ELb1ELb0ELb1ELb1EEENS1_21CollectiveEpilogueFwdINS6_IJS8_SA_S9_EEENS6_IJNS7_ILi1EEESI_SI_EEESC_SE_Li128ELb0ELb1ELb1ELb0EEENS1_19SingleTileSchedulerILb0ELb1ELb1ELi128EEEEEEEEEvNT_6ParamsE:
	.zero		1576


//--------------------- .nv.constant0._ZN7cutlass13device_kernelIN5flash19enable_sm80_to_sm89INS1_16FlashAttnFwdSm80INS1_25CollectiveMainloopFwdSm80ILi4ELi1ELb0EN4cute5tupleIJNS5_1CILi128EEENS7_ILi48EEENS7_ILi96EEEEEELi96ENS_10bfloat16_tEfNS_4arch4Sm80ELb0ELb1ELb1ELb1ELb1ELb0ELb1ELb1EEENS1_21CollectiveEpilogueFwdINS6_IJS8_SA_S9_EEENS6_IJNS7_ILi1EEESI_SI_EEESC_SE_Li128ELb1ELb1ELb1ELb0EEENS1_36VarlenDynamicPersistentTileSchedulerILi128ELi48ELi128ELi128ELb1ELb1ELb0ELb1ELb0ELb1EEEEEEEEEvNT_6ParamsE --------------------------
	.section	.nv.constant0._ZN7cutlass13device_kernelIN5flash19enable_sm80_to_sm89INS1_16FlashAttnFwdSm80INS1_25CollectiveMainloopFwdSm80ILi4ELi1ELb0EN4cute5tupleIJNS5_1CILi128EEENS7_ILi48EEENS7_ILi96EEEEEELi96ENS_10bfloat16_tEfNS_4arch4Sm80ELb0ELb1ELb1ELb1ELb1ELb0ELb1ELb1EEENS1_21CollectiveEpilogueFwdINS6_IJS8_SA_S9_EEENS6_IJNS7_ILi1EEESI_SI_EEESC_SE_Li128ELb1ELb1ELb1ELb0EEENS1_36VarlenDynamicPersistentTileSchedulerILi128ELi48ELi128ELi128ELb1ELb1ELb0ELb1ELb0ELb1EEEEEEEEEvNT_6ParamsE,"a",@progbits
	.sectionflags	@""
	.align	4
.nv.constant0._ZN7cutlass13device_kernelIN5flash19enable_sm80_to_sm89INS1_16FlashAttnFwdSm80INS1_25CollectiveMainloopFwdSm80ILi4ELi1ELb0EN4cute5tupleIJNS5_1CILi128EEENS7_ILi48EEENS7_ILi96EEEEEELi96ENS_10bfloat16_tEfNS_4arch4Sm80ELb0ELb1ELb1ELb1ELb1ELb0ELb1ELb1EEENS1_21CollectiveEpilogueFwdINS6_IJS8_SA_S9_EEENS6_IJNS7_ILi1EEESI_SI_EEESC_SE_Li128ELb1ELb1ELb1ELb0EEENS1_36VarlenDynamicPersistentTileSchedulerILi128ELi48ELi128ELi128ELb1ELb1ELb0ELb1ELb0ELb1EEEEEEEEEvNT_6ParamsE:
	.zero		1608


//--------------------- .nv.constant0._ZN7cutlass13device_kernelIN5flash19enable_sm80_to_sm89INS1_16FlashAttnFwdSm80INS1_25CollectiveMainloopFwdSm80ILi4ELi1ELb0EN4cute5tupleIJNS5_1CILi128EEENS7_ILi48EEENS7_ILi96EEEEEELi96ENS_10bfloat16_tEfNS_4arch4Sm80ELb0ELb1ELb1ELb1ELb1ELb1ELb1ELb1EEENS1_21CollectiveEpilogueFwdINS6_IJS8_SA_S9_EEENS6_IJNS7_ILi1EEESI_SI_EEESC_SE_Li128ELb1ELb1ELb1ELb0EEENS1_36VarlenDynamicPersistentTileSchedulerILi128ELi48ELi128ELi128ELb1ELb1ELb0ELb1ELb0ELb1EEEEEEEEEvNT_6ParamsE --------------------------
	.section	.nv.constant0._ZN7cutlass13device_kernelIN5flash19enable_sm80_to_sm89INS1_16FlashAttnFwdSm80INS1_25CollectiveMainloopFwdSm80ILi4ELi1ELb0EN4cute5tupleIJNS5_1CILi128EEENS7_ILi48EEENS7_ILi96EEEEEELi96ENS_10bfloat16_tEfNS_4arch4Sm80ELb0ELb1ELb1ELb1ELb1ELb1ELb1ELb1EEENS1_21CollectiveEpilogueFwdINS6_IJS8_SA_S9_EEENS6_IJNS7_ILi1EEESI_SI_EEESC_SE_Li128ELb1ELb1ELb1ELb0EEENS1_36VarlenDynamicPersistentTileSchedulerILi128ELi48ELi128ELi128ELb1ELb1ELb0ELb1ELb0ELb1EEEEEEEEEvNT_6ParamsE,"a",@progbits
	.sectionflags	@""
	.align	4
.nv.constant0._ZN7cutlass13device_kernelIN5flash19enable_sm80_to_sm89INS1_16FlashAttnFwdSm80INS1_25CollectiveMainloopFwdSm80ILi4ELi1ELb0EN4cute5tupleIJNS5_1CILi128EEENS7_ILi48EEENS7_ILi96EEEEEELi96ENS_10bfloat16_tEfNS_4arch4Sm80ELb0ELb1ELb1ELb1ELb1ELb1ELb1ELb1EEENS1_21CollectiveEpilogueFwdINS6_IJS8_SA_S9_EEENS6_IJNS7_ILi1EEESI_SI_EEESC_SE_Li128ELb1ELb1ELb1ELb0EEENS1_36VarlenDynamicPersistentTileSchedulerILi128ELi48ELi128ELi128ELb1ELb1ELb0ELb1ELb0ELb1EEEEEEEEEvNT_6ParamsE:
	.zero		1608


//--------------------- .nv.constant0._ZN7cutlass13device_kernelIN5flash19enable_sm80_to_sm89INS1_16FlashAttnFwdSm80INS1_25CollectiveMainloopFwdSm80ILi4ELi1ELb0EN4cute5tupleIJNS5_1CILi128EEENS7_ILi64EEENS7_ILi96EEEEEELi96ENS_10bfloat16_tEfNS_4arch4Sm80ELb1ELb0ELb1ELb0ELb1ELb0ELb1ELb1EEENS1_21CollectiveEpilogueFwdINS6_IJS8_SA_S9_EEENS6_IJNS7_ILi1EEESI_SI_EEESC_SE_Li128ELb0ELb1ELb1ELb0EEENS1_30DynamicPersistentTileSchedulerILi128ELi128ELb1ELb1ELb0EEEEEEEEEvNT_6ParamsE --------------------------
	.section	.nv.constant0._ZN7cutlass13device_kernelIN5flash19enable_sm80_to_sm89INS1_16FlashAttnFwdSm80INS1_25CollectiveMainloopFwdSm80ILi4ELi1ELb0EN4cute5tupleIJNS5_1CILi128EEENS7_ILi64EEENS7_ILi96EEEEEELi96ENS_10bfloat16_tEfNS_4arch4Sm80ELb1ELb0ELb1ELb0ELb1ELb0ELb1ELb1EEENS1_21CollectiveEpilogueFwdINS6_IJS8_SA_S9_EEENS6_IJNS7_ILi1EEESI_SI_EEESC_SE_Li128ELb0ELb1ELb1ELb0EEENS1_30DynamicPersistentTileSchedulerILi128ELi128ELb1ELb1ELb0EEEEEEEEEvNT_6ParamsE,"a",@progbits
	.sectionflags	@""
	.align	4
.nv.constant0._ZN7cutlass13device_kernelIN5flash19enable_sm80_to_sm89INS1_16FlashAttnFwdSm80INS1_25CollectiveMainloopFwdSm80ILi4ELi1ELb0EN4cute5tupleIJNS5_1CILi128EEENS7_ILi64EEENS7_ILi96EEEEEELi96ENS_10bfloat16_tEfNS_4arch4Sm80ELb1ELb0ELb1ELb0ELb1ELb0ELb1ELb1EEENS1_21CollectiveEpilogueFwdINS6_IJS8_SA_S9_EEENS6_IJNS7_ILi1EEESI_SI_EEESC_SE_Li128ELb0ELb1ELb1ELb0EEENS1_30DynamicPersistentTileSchedulerILi128ELi128ELb1ELb1ELb0EEEEEEEEEvNT_6ParamsE:
	.zero		1592


//--------------------- .nv.constant0._ZN7cutlass13device_kernelIN5flash19enable_sm80_to_sm89INS1_16FlashAttnFwdSm80INS1_25CollectiveMainloopFwdSm80ILi4ELi1ELb0EN4cute5tupleIJNS5_1CILi128EEENS7_ILi48EEENS7_ILi96EEEEEELi96ENS_10bfloat16_tEfNS_4arch4Sm80ELb1ELb0ELb1ELb1ELb1ELb0ELb1ELb1EEENS1_21CollectiveEpilogueFwdINS6_IJS8_SA_S9_EEENS6_IJNS7_ILi1EEESI_SI_EEESC_SE_Li128ELb1ELb1ELb1ELb0EEENS1_36VarlenDynamicPersistentTileSchedulerILi128ELi48ELi128ELi128ELb1ELb1ELb0ELb1ELb1ELb1EEEEEEEEEvNT_6ParamsE --------------------------
	.section	.nv.constant0._ZN7cutlass13device_kernelIN5flash19enable_sm80_to_sm89INS1_16FlashAttnFwdSm80INS1_25CollectiveMainloopFwdSm80ILi4ELi1ELb0EN4cute5tupleIJNS5_1CILi128EEENS7_ILi48EEENS7_ILi96EEEEEELi96ENS_10bfloat16_tEfNS_4arch4Sm80ELb1ELb0ELb1ELb1ELb1ELb0ELb1ELb1EEENS1_21CollectiveEpilogueFwdINS6_IJS8_SA_S9_EEENS6_IJNS7_ILi1EEESI_SI_EEESC_SE_Li128ELb1ELb1ELb1ELb0EEENS1_36VarlenDynamicPersistentTileSchedulerILi128ELi48ELi128ELi128ELb1ELb1ELb0ELb1ELb1ELb1EEEEEEEEEvNT_6ParamsE,"a",@progbits
	.sectionflags	@""
	.align	4
.nv.constant0._ZN7cutlass13device_kernelIN5flash19enable_sm80_to_sm89INS1_16FlashAttnFwdSm80INS1_25CollectiveMainloopFwdSm80ILi4ELi1ELb0EN4cute5tupleIJNS5_1CILi128EEENS7_ILi48EEENS7_ILi96EEEEEELi96ENS_10bfloat16_tEfNS_4arch4Sm80ELb1ELb0ELb1ELb1ELb1ELb0ELb1ELb1EEENS1_21CollectiveEpilogueFwdINS6_IJS8_SA_S9_EEENS6_IJNS7_ILi1EEESI_SI_EEESC_SE_Li128ELb1ELb1ELb1ELb0EEENS1_36VarlenDynamicPersistentTileSchedulerILi128ELi48ELi128ELi128ELb1ELb1ELb0ELb1ELb1ELb1EEEEEEEEEvNT_6ParamsE:
	.zero		1608


//--------------------- .nv.constant0._ZN7cutlass13device_kernelIN5flash19enable_sm80_to_sm89INS1_16FlashAttnFwdSm80INS1_25CollectiveMainloopFwdSm80ILi4ELi1ELb0EN4cute5tupleIJNS5_1CILi128EEENS7_ILi48EEENS7_ILi96EEEEEELi96ENS_10bfloat16_tEfNS_4arch4Sm80ELb1ELb0ELb1ELb1ELb1ELb1ELb1ELb1EEENS1_21CollectiveEpilogueFwdINS6_IJS8_SA_S9_EEENS6_IJNS7_ILi1EEESI_SI_EEESC_SE_Li128ELb1ELb1ELb1ELb0EEENS1_36VarlenDynamicPersistentTileSchedulerILi128ELi48ELi128ELi128ELb1ELb1ELb0ELb1ELb1ELb1EEEEEEEEEvNT_6ParamsE --------------------------
	.section	.nv.constant0._ZN7cutlass13device_kernelIN5flash19enable_sm80_to_sm89INS1_16FlashAttnFwdSm80INS1_25CollectiveMainloopFwdSm80ILi4ELi1ELb0EN4cute5tupleIJNS5_1CILi128EEENS7_ILi48EEENS7_ILi96EEEEEELi96ENS_10bfloat16_tEfNS_4arch4Sm80ELb1ELb0ELb1ELb1ELb1ELb1ELb1ELb1EEENS1_21CollectiveEpilogueFwdINS6_IJS8_SA_S9_EEENS6_IJNS7_ILi1EEESI_SI_EEESC_SE_Li128ELb1ELb1ELb1ELb0EEENS1_36VarlenDynamicPersistentTileSchedulerILi128ELi48ELi128ELi128ELb1ELb1ELb0ELb1ELb1ELb1EEEEEEEEEvNT_6ParamsE,"a",@progbits
	.sectionflags	@""
	.align	4
.nv.constant0._ZN7cutlass13device_kernelIN5flash19enable_sm80_to_sm89INS1_16FlashAttnFwdSm80INS1_25CollectiveMainloopFwdSm80ILi4ELi1ELb0EN4cute5tupleIJNS5_1CILi128EEENS7_ILi48EEENS7_ILi96EEEEEELi96ENS_10bfloat16_tEfNS_4arch4Sm80ELb1ELb0ELb1ELb1ELb1ELb1ELb1ELb1EEENS1_21CollectiveEpilogueFwdINS6_IJS8_SA_S9_EEENS6_IJNS7_ILi1EEESI_SI_EEESC_SE_Li128ELb1ELb1ELb1ELb0EEENS1_36VarlenDynamicPersistentTileSchedulerILi128ELi48ELi128ELi128ELb1ELb1ELb0ELb1ELb1ELb1EEEEEEEEEvNT_6ParamsE:
	.zero		1608


//--------------------- SYMBOLS --------------------------

	.type		.nv.reservedSmem.offset0,@object
	.size		.nv.reservedSmem.offset0,0x4
